//
// Generated by NVIDIA NVVM Compiler
//
// Compiler Build ID: CL-36424714
// Cuda compilation tools, release 13.0, V13.0.88
// Based on NVVM 20.0.0
//

.version 9.0
.target sm_100
.address_size 64

	// .globl	_Z15kernel_problem1iiiiP9BodyArrayS0_Ph
.func  (.param .align 16 .b8 func_retval0[16]) __internal_trig_reduction_slowpathd
(
	.param .b64 __internal_trig_reduction_slowpathd_param_0
)
;
.func  (.param .b64 func_retval0) __internal_accurate_pow
(
	.param .b64 __internal_accurate_pow_param_0
)
;
// _ZZ15kernel_problem1iiiiP9BodyArrayS0_PhE2sm has been demoted
.global .align 8 .b8 __cudart_i2opi_d[144] = {8, 93, 141, 31, 177, 95, 251, 107, 234, 146, 82, 138, 247, 57, 7, 61, 123, 241, 229, 235, 199, 186, 39, 117, 45, 234, 95, 158, 102, 63, 70, 79, 183, 9, 203, 39, 207, 126, 54, 109, 31, 109, 10, 90, 139, 17, 47, 239, 15, 152, 5, 222, 255, 151, 248, 31, 59, 40, 249, 189, 139, 95, 132, 156, 244, 57, 83, 131, 57, 214, 145, 57, 65, 126, 95, 180, 38, 112, 156, 233, 132, 68, 187, 46, 245, 53, 130, 232, 62, 167, 41, 177, 28, 235, 29, 254, 28, 146, 209, 9, 234, 46, 73, 6, 224, 210, 77, 66, 58, 110, 36, 183, 97, 197, 187, 222, 171, 99, 81, 254, 65, 144, 67, 60, 153, 149, 98, 219, 192, 221, 52, 245, 209, 87, 39, 252, 41, 21, 68, 78, 110, 131, 249, 162};
.global .align 16 .b8 __cudart_sin_cos_coeffs[128] = {70, 210, 176, 44, 241, 229, 90, 190, 146, 227, 172, 105, 227, 29, 199, 62, 161, 98, 219, 25, 160, 1, 42, 191, 24, 8, 17, 17, 17, 17, 129, 63, 84, 85, 85, 85, 85, 85, 197, 191, 0, 0, 0, 0, 0, 0, 0, 0, 0, 0, 0, 0, 0, 0, 0, 0, 100, 129, 253, 32, 131, 255, 168, 189, 40, 133, 239, 193, 167, 238, 33, 62, 217, 230, 6, 142, 79, 126, 146, 190, 233, 188, 221, 25, 160, 1, 250, 62, 71, 93, 193, 22, 108, 193, 86, 191, 81, 85, 85, 85, 85, 85, 165, 63, 0, 0, 0, 0, 0, 0, 224, 191, 0, 0, 0, 0, 0, 0, 240, 63};

.visible .entry _Z15kernel_problem1iiiiP9BodyArrayS0_Ph(
	.param .u32 _Z15kernel_problem1iiiiP9BodyArrayS0_Ph_param_0,
	.param .u32 _Z15kernel_problem1iiiiP9BodyArrayS0_Ph_param_1,
	.param .u32 _Z15kernel_problem1iiiiP9BodyArrayS0_Ph_param_2,
	.param .u32 _Z15kernel_problem1iiiiP9BodyArrayS0_Ph_param_3,
	.param .u64 .ptr .align 1 _Z15kernel_problem1iiiiP9BodyArrayS0_Ph_param_4,
	.param .u64 .ptr .align 1 _Z15kernel_problem1iiiiP9BodyArrayS0_Ph_param_5,
	.param .u64 .ptr .align 1 _Z15kernel_problem1iiiiP9BodyArrayS0_Ph_param_6
)
{
	.reg .pred 	%p<37>;
	.reg .b32 	%r<85>;
	.reg .b64 	%rd<67>;
	.reg .b64 	%fd<145>;
	// demoted variable
	.shared .align 8 .b8 _ZZ15kernel_problem1iiiiP9BodyArrayS0_PhE2sm[8192];
	ld.param.u32 	%r28, [_Z15kernel_problem1iiiiP9BodyArrayS0_Ph_param_0];
	ld.param.u32 	%r29, [_Z15kernel_problem1iiiiP9BodyArrayS0_Ph_param_1];
	ld.param.u32 	%r30, [_Z15kernel_problem1iiiiP9BodyArrayS0_Ph_param_2];
	ld.param.u32 	%r31, [_Z15kernel_problem1iiiiP9BodyArrayS0_Ph_param_3];
	ld.param.u64 	%rd8, [_Z15kernel_problem1iiiiP9BodyArrayS0_Ph_param_4];
	ld.param.u64 	%rd10, [_Z15kernel_problem1iiiiP9BodyArrayS0_Ph_param_6];
	cvta.to.global.u64 	%rd1, %rd8;
	mov.u32 	%r32, %ctaid.x;
	mov.u32 	%r1, %ntid.y;
	mul.lo.s32 	%r2, %r32, %r1;
	mov.u32 	%r3, %tid.y;
	add.s32 	%r4, %r2, %r3;
	setp.ge.s32 	%p3, %r4, %r29;
	@%p3 bra 	$L__BB0_2;
	ld.global.u64 	%rd11, [%rd1];
	mul.wide.s32 	%rd12, %r4, 8;
	add.s64 	%rd13, %rd11, %rd12;
	ld.f64 	%fd129, [%rd13];
	ld.global.u64 	%rd14, [%rd1+8];
	add.s64 	%rd15, %rd14, %rd12;
	ld.f64 	%fd130, [%rd15];
	ld.global.u64 	%rd16, [%rd1+16];
	add.s64 	%rd17, %rd16, %rd12;
	ld.f64 	%fd131, [%rd17];
$L__BB0_2:
	setp.ne.s32 	%p4, %r4, %r30;
	mov.u32 	%r5, %tid.x;
	setp.ne.s32 	%p5, %r5, 0;
	or.pred  	%p6, %p5, %p4;
	@%p6 bra 	$L__BB0_4;
	cvta.to.global.u64 	%rd18, %rd10;
	ld.global.u64 	%rd19, [%rd1];
	mul.wide.s32 	%rd20, %r31, 8;
	add.s64 	%rd21, %rd19, %rd20;
	ld.f64 	%fd40, [%rd21];
	sub.f64 	%fd41, %fd129, %fd40;
	ld.global.u64 	%rd22, [%rd1+8];
	add.s64 	%rd23, %rd22, %rd20;
	ld.f64 	%fd42, [%rd23];
	sub.f64 	%fd43, %fd130, %fd42;
	ld.global.u64 	%rd24, [%rd1+16];
	add.s64 	%rd25, %rd24, %rd20;
	ld.f64 	%fd44, [%rd25];
	sub.f64 	%fd45, %fd131, %fd44;
	ld.global.f64 	%fd46, [%rd18];
	mul.f64 	%fd47, %fd43, %fd43;
	fma.rn.f64 	%fd48, %fd41, %fd41, %fd47;
	fma.rn.f64 	%fd49, %fd45, %fd45, %fd48;
	min.f64 	%fd50, %fd46, %fd49;
	st.global.f64 	[%rd18], %fd50;
$L__BB0_4:
	shr.s32 	%r33, %r29, 31;
	shr.u32 	%r34, %r33, 28;
	add.s32 	%r35, %r29, %r34;
	shr.s32 	%r36, %r35, 4;
	and.b32  	%r37, %r35, -16;
	setp.lt.s32 	%p7, %r37, %r29;
	selp.u32 	%r38, 1, 0, %p7;
	add.s32 	%r6, %r36, %r38;
	setp.lt.s32 	%p8, %r6, 1;
	mov.f64 	%fd142, 0d0000000000000000;
	mov.f64 	%fd143, %fd142;
	mov.f64 	%fd144, %fd142;
	@%p8 bra 	$L__BB0_24;
	shl.b32 	%r39, %r5, 3;
	mov.u32 	%r40, _ZZ15kernel_problem1iiiiP9BodyArrayS0_PhE2sm;
	add.s32 	%r7, %r40, %r39;
	mul.lo.s32 	%r41, %r28, 60;
	cvt.rn.f64.s32 	%fd53, %r41;
	div.rn.f64 	%fd7, %fd53, 0d40B7700000000000;
	abs.f64 	%fd54, %fd7;
	setp.eq.f64 	%p9, %fd54, 0d7FF0000000000000;
	mul.f64 	%fd55, %fd7, 0d3FE45F306DC9C883;
	cvt.rni.s32.f64 	%r42, %fd55;
	cvt.rn.f64.s32 	%fd56, %r42;
	fma.rn.f64 	%fd57, %fd56, 0dBFF921FB54442D18, %fd7;
	fma.rn.f64 	%fd58, %fd56, 0dBC91A62633145C00, %fd57;
	fma.rn.f64 	%fd59, %fd56, 0dB97B839A252049C0, %fd58;
	setp.ltu.f64 	%p10, %fd54, 0d41E0000000000000;
	mov.f64 	%fd141, 0d0000000000000000;
	mul.rn.f64 	%fd60, %fd7, %fd141;
	mov.f64 	%fd61, 0d3FF8000000000000;
	{
	.reg .b32 %temp; 
	mov.b64 	{%temp, %r8}, %fd61;
	}
	and.b32  	%r43, %r8, 2146435072;
	setp.eq.s32 	%p11, %r43, 1073741824;
	and.b32  	%r44, %r8, 2147483647;
	setp.ne.s32 	%p12, %r44, 1071644672;
	and.pred  	%p1, %p11, %p12;
	or.pred  	%p2, %p9, %p10;
	selp.f64 	%fd8, %fd60, %fd59, %p9;
	selp.b32 	%r9, 0, %r42, %p9;
	neg.s32 	%r82, %r6;
	sub.s32 	%r45, %r5, %r2;
	sub.s32 	%r80, %r45, %r3;
	mul.wide.u32 	%rd66, %r5, 4;
	mul.wide.u32 	%rd65, %r5, 8;
	mov.u64 	%rd39, __cudart_sin_cos_coeffs;
	mov.u32 	%r81, %r5;
	mov.f64 	%fd140, %fd141;
	mov.f64 	%fd139, %fd141;
$L__BB0_6:
	shl.b32 	%r46, %r5, 2;
	sub.s32 	%r15, %r7, %r46;
	setp.ge.u32 	%p13, %r81, %r29;
	@%p13 bra 	$L__BB0_8;
	ld.param.u64 	%rd62, [_Z15kernel_problem1iiiiP9BodyArrayS0_Ph_param_4];
	cvta.to.global.u64 	%rd26, %rd62;
	ld.global.u64 	%rd27, [%rd26];
	add.s64 	%rd28, %rd27, %rd65;
	ld.f64 	%fd62, [%rd28];
	st.shared.f64 	[%r7], %fd62;
	ld.global.u64 	%rd29, [%rd26+8];
	add.s64 	%rd30, %rd29, %rd65;
	ld.f64 	%fd63, [%rd30];
	st.shared.f64 	[%r7+128], %fd63;
	ld.global.u64 	%rd31, [%rd26+16];
	add.s64 	%rd32, %rd31, %rd65;
	ld.f64 	%fd64, [%rd32];
	st.shared.f64 	[%r7+256], %fd64;
	ld.global.u64 	%rd33, [%rd26+48];
	add.s64 	%rd34, %rd33, %rd65;
	ld.f64 	%fd65, [%rd34];
	st.shared.f64 	[%r7+384], %fd65;
	ld.global.u64 	%rd35, [%rd26+56];
	add.s64 	%rd36, %rd35, %rd66;
	ld.u32 	%r47, [%rd36];
	st.shared.u32 	[%r15+512], %r47;
$L__BB0_8:
	bar.sync 	0;
	setp.eq.s32 	%p14, %r80, 0;
	setp.ge.s32 	%p15, %r81, %r29;
	or.pred  	%p16, %p14, %p15;
	@%p16 bra 	$L__BB0_22;
	ld.shared.f64 	%fd136, [%r7+384];
	ld.shared.u32 	%r48, [%r15+512];
	setp.ne.s32 	%p17, %r48, 1;
	@%p17 bra 	$L__BB0_13;
	mov.f64 	%fd135, %fd8;
	mov.u32 	%r83, %r9;
	@%p2 bra 	$L__BB0_12;
	{ // callseq 0, 0
	.param .b64 param0;
	st.param.f64 	[param0], %fd7;
	.param .align 16 .b8 retval0[16];
	call.uni (retval0), 
	__internal_trig_reduction_slowpathd, 
	(
	param0
	);
	ld.param.f64 	%fd135, [retval0];
	ld.param.b32 	%r83, [retval0+8];
	} // callseq 0
$L__BB0_12:
	shl.b32 	%r50, %r83, 6;
	cvt.u64.u32 	%rd37, %r50;
	and.b64  	%rd38, %rd37, 64;
	add.s64 	%rd40, %rd39, %rd38;
	mul.rn.f64 	%fd67, %fd135, %fd135;
	and.b32  	%r51, %r83, 1;
	setp.eq.b32 	%p18, %r51, 1;
	selp.f64 	%fd68, 0dBDA8FF8320FD8164, 0d3DE5DB65F9785EBA, %p18;
	ld.global.nc.v2.f64 	{%fd69, %fd70}, [%rd40];
	fma.rn.f64 	%fd71, %fd68, %fd67, %fd69;
	fma.rn.f64 	%fd72, %fd71, %fd67, %fd70;
	ld.global.nc.v2.f64 	{%fd73, %fd74}, [%rd40+16];
	fma.rn.f64 	%fd75, %fd72, %fd67, %fd73;
	fma.rn.f64 	%fd76, %fd75, %fd67, %fd74;
	ld.global.nc.v2.f64 	{%fd77, %fd78}, [%rd40+32];
	fma.rn.f64 	%fd79, %fd76, %fd67, %fd77;
	fma.rn.f64 	%fd80, %fd79, %fd67, %fd78;
	fma.rn.f64 	%fd81, %fd80, %fd135, %fd135;
	fma.rn.f64 	%fd82, %fd80, %fd67, 0d3FF0000000000000;
	selp.f64 	%fd83, %fd82, %fd81, %p18;
	and.b32  	%r52, %r83, 2;
	setp.eq.s32 	%p19, %r52, 0;
	mov.f64 	%fd84, 0d0000000000000000;
	sub.f64 	%fd85, %fd84, %fd83;
	selp.f64 	%fd86, %fd83, %fd85, %p19;
	abs.f64 	%fd87, %fd86;
	mul.f64 	%fd88, %fd136, 0d3FE0000000000000;
	fma.rn.f64 	%fd136, %fd88, %fd87, %fd136;
$L__BB0_13:
	ld.shared.f64 	%fd89, [%r7];
	sub.f64 	%fd17, %fd89, %fd129;
	ld.shared.f64 	%fd90, [%r7+128];
	sub.f64 	%fd18, %fd90, %fd130;
	ld.shared.f64 	%fd91, [%r7+256];
	sub.f64 	%fd19, %fd91, %fd131;
	mul.f64 	%fd92, %fd18, %fd18;
	fma.rn.f64 	%fd93, %fd17, %fd17, %fd92;
	fma.rn.f64 	%fd94, %fd19, %fd19, %fd93;
	add.f64 	%fd20, %fd94, 0d3EB0C6F7A0B5ED8D;
	{
	.reg .b32 %temp; 
	mov.b64 	{%temp, %r18}, %fd20;
	}
	setp.neu.f64 	%p20, %fd20, 0d0000000000000000;
	@%p20 bra 	$L__BB0_15;
	setp.lt.s32 	%p22, %r8, 0;
	and.b32  	%r53, %r8, 2146435072;
	setp.eq.s32 	%p23, %r53, 1073741824;
	selp.b32 	%r54, %r18, 0, %p23;
	or.b32  	%r55, %r54, 2146435072;
	selp.b32 	%r56, %r55, %r54, %p22;
	mov.b32 	%r57, 0;
	mov.b64 	%fd138, {%r57, %r56};
	bra.uni 	$L__BB0_16;
$L__BB0_15:
	abs.f64 	%fd95, %fd20;
	{ // callseq 1, 0
	.param .b64 param0;
	st.param.f64 	[param0], %fd95;
	.param .b64 retval0;
	call.uni (retval0), 
	__internal_accurate_pow, 
	(
	param0
	);
	ld.param.f64 	%fd96, [retval0];
	} // callseq 1
	setp.lt.s32 	%p21, %r18, 0;
	selp.f64 	%fd138, 0dFFF8000000000000, %fd96, %p21;
$L__BB0_16:
	add.f64 	%fd98, %fd20, 0d3FF8000000000000;
	{
	.reg .b32 %temp; 
	mov.b64 	{%temp, %r58}, %fd98;
	}
	and.b32  	%r59, %r58, 2146435072;
	setp.ne.s32 	%p24, %r59, 2146435072;
	@%p24 bra 	$L__BB0_21;
	setp.num.f64 	%p25, %fd20, %fd20;
	@%p25 bra 	$L__BB0_19;
	mov.f64 	%fd99, 0d3FF8000000000000;
	add.rn.f64 	%fd138, %fd20, %fd99;
	bra.uni 	$L__BB0_21;
$L__BB0_19:
	setp.neu.f64 	%p26, %fd20, 0d7FF0000000000000;
	@%p26 bra 	$L__BB0_21;
	setp.lt.s32 	%p27, %r18, 0;
	setp.lt.s32 	%p28, %r8, 0;
	selp.b32 	%r60, 0, 2146435072, %p28;
	or.b32  	%r61, %r60, -2147483648;
	selp.b32 	%r62, %r61, %r60, %p1;
	selp.b32 	%r63, %r62, %r60, %p27;
	mov.b32 	%r64, 0;
	mov.b64 	%fd138, {%r64, %r63};
$L__BB0_21:
	setp.eq.f64 	%p29, %fd20, 0d3FF0000000000000;
	selp.f64 	%fd100, 0d3FF0000000000000, %fd138, %p29;
	mul.f64 	%fd101, %fd136, 0d3DD25868F4DEAE16;
	mul.f64 	%fd102, %fd101, %fd17;
	div.rn.f64 	%fd103, %fd102, %fd100;
	add.f64 	%fd141, %fd141, %fd103;
	mul.f64 	%fd104, %fd101, %fd18;
	div.rn.f64 	%fd105, %fd104, %fd100;
	add.f64 	%fd140, %fd140, %fd105;
	mul.f64 	%fd106, %fd101, %fd19;
	div.rn.f64 	%fd107, %fd106, %fd100;
	add.f64 	%fd139, %fd139, %fd107;
$L__BB0_22:
	add.s32 	%r82, %r82, 1;
	setp.ne.s32 	%p30, %r82, 0;
	add.s32 	%r81, %r81, 16;
	add.s32 	%r80, %r80, 16;
	add.s64 	%rd66, %rd66, 64;
	add.s64 	%rd65, %rd65, 128;
	@%p30 bra 	$L__BB0_6;
	mul.f64 	%fd144, %fd141, 0d404E000000000000;
	mul.f64 	%fd143, %fd140, 0d404E000000000000;
	mul.f64 	%fd142, %fd139, 0d404E000000000000;
$L__BB0_24:
	mul.lo.s32 	%r22, %r1, 3;
	mul.lo.s32 	%r23, %r3, 3;
	mad.lo.s32 	%r65, %r22, %r5, %r23;
	shl.b32 	%r66, %r65, 3;
	mov.u32 	%r67, _ZZ15kernel_problem1iiiiP9BodyArrayS0_PhE2sm;
	add.s32 	%r68, %r67, %r66;
	add.s32 	%r24, %r68, 2048;
	st.shared.f64 	[%r68+2048], %fd144;
	st.shared.f64 	[%r68+2056], %fd143;
	st.shared.f64 	[%r68+2064], %fd142;
	bar.sync 	0;
	mov.u32 	%r25, %ntid.x;
	setp.lt.u32 	%p31, %r25, 2;
	@%p31 bra 	$L__BB0_29;
	mov.b32 	%r84, 2;
$L__BB0_26:
	add.s32 	%r70, %r84, -1;
	and.b32  	%r71, %r70, %r5;
	setp.ne.s32 	%p32, %r71, 0;
	@%p32 bra 	$L__BB0_28;
	shr.u32 	%r72, %r84, 1;
	add.s32 	%r73, %r72, %r5;
	mad.lo.s32 	%r74, %r73, %r22, %r23;
	shl.b32 	%r75, %r74, 3;
	add.s32 	%r77, %r67, %r75;
	ld.shared.f64 	%fd108, [%r77+2048];
	ld.shared.f64 	%fd109, [%r24];
	add.f64 	%fd110, %fd108, %fd109;
	st.shared.f64 	[%r24], %fd110;
	ld.shared.f64 	%fd111, [%r77+2056];
	ld.shared.f64 	%fd112, [%r24+8];
	add.f64 	%fd113, %fd111, %fd112;
	st.shared.f64 	[%r24+8], %fd113;
	ld.shared.f64 	%fd114, [%r77+2064];
	ld.shared.f64 	%fd115, [%r24+16];
	add.f64 	%fd116, %fd114, %fd115;
	st.shared.f64 	[%r24+16], %fd116;
$L__BB0_28:
	bar.sync 	0;
	shl.b32 	%r84, %r84, 1;
	setp.le.u32 	%p33, %r84, %r25;
	@%p33 bra 	$L__BB0_26;
$L__BB0_29:
	setp.ne.s32 	%p34, %r5, 0;
	setp.ge.s32 	%p35, %r4, %r29;
	or.pred  	%p36, %p34, %p35;
	@%p36 bra 	$L__BB0_31;
	ld.param.u64 	%rd64, [_Z15kernel_problem1iiiiP9BodyArrayS0_Ph_param_5];
	ld.param.u64 	%rd63, [_Z15kernel_problem1iiiiP9BodyArrayS0_Ph_param_4];
	cvta.to.global.u64 	%rd41, %rd64;
	cvta.to.global.u64 	%rd42, %rd63;
	ld.global.u64 	%rd43, [%rd42+24];
	mul.wide.s32 	%rd44, %r4, 8;
	add.s64 	%rd45, %rd43, %rd44;
	ld.f64 	%fd117, [%rd45];
	ld.global.u64 	%rd46, [%rd42+32];
	add.s64 	%rd47, %rd46, %rd44;
	ld.f64 	%fd118, [%rd47];
	ld.global.u64 	%rd48, [%rd42+40];
	add.s64 	%rd49, %rd48, %rd44;
	ld.f64 	%fd119, [%rd49];
	mad.lo.s32 	%r79, %r3, 24, %r67;
	ld.shared.f64 	%fd120, [%r79+2048];
	add.f64 	%fd121, %fd117, %fd120;
	ld.shared.f64 	%fd122, [%r79+2056];
	add.f64 	%fd123, %fd118, %fd122;
	ld.shared.f64 	%fd124, [%r79+2064];
	add.f64 	%fd125, %fd119, %fd124;
	ld.global.u64 	%rd50, [%rd41+24];
	add.s64 	%rd51, %rd50, %rd44;
	st.f64 	[%rd51], %fd121;
	ld.global.u64 	%rd52, [%rd41+32];
	add.s64 	%rd53, %rd52, %rd44;
	st.f64 	[%rd53], %fd123;
	ld.global.u64 	%rd54, [%rd41+40];
	add.s64 	%rd55, %rd54, %rd44;
	st.f64 	[%rd55], %fd125;
	fma.rn.f64 	%fd126, %fd121, 0d404E000000000000, %fd129;
	ld.global.u64 	%rd56, [%rd41];
	add.s64 	%rd57, %rd56, %rd44;
	st.f64 	[%rd57], %fd126;
	fma.rn.f64 	%fd127, %fd123, 0d404E000000000000, %fd130;
	ld.global.u64 	%rd58, [%rd41+8];
	add.s64 	%rd59, %rd58, %rd44;
	st.f64 	[%rd59], %fd127;
	fma.rn.f64 	%fd128, %fd125, 0d404E000000000000, %fd131;
	ld.global.u64 	%rd60, [%rd41+16];
	add.s64 	%rd61, %rd60, %rd44;
	st.f64 	[%rd61], %fd128;
$L__BB0_31:
	ret;

}
.func  (.param .align 16 .b8 func_retval0[16]) __internal_trig_reduction_slowpathd(
	.param .b64 __internal_trig_reduction_slowpathd_param_0
)
{
	.local .align 8 .b8 	__local_depot1[40];
	.reg .b64 	%SP;
	.reg .b64 	%SPL;
	.reg .pred 	%p<10>;
	.reg .b32 	%r<47>;
	.reg .b64 	%rd<74>;
	.reg .b64 	%fd<5>;

	mov.u64 	%SPL, __local_depot1;
	ld.param.f64 	%fd4, [__internal_trig_reduction_slowpathd_param_0];
	add.u64 	%rd1, %SPL, 0;
	{
	.reg .b32 %temp; 
	mov.b64 	{%temp, %r1}, %fd4;
	}
	shr.u32 	%r2, %r1, 20;
	and.b32  	%r3, %r2, 2047;
	setp.eq.s32 	%p1, %r3, 2047;
	mov.b32 	%r46, 0;
	@%p1 bra 	$L__BB1_9;
	add.s32 	%r20, %r3, -1024;
	mov.b64 	%rd20, %fd4;
	shl.b64 	%rd2, %rd20, 11;
	shr.u32 	%r4, %r20, 6;
	sub.s32 	%r45, 15, %r4;
	sub.s32 	%r21, 19, %r4;
	setp.lt.u32 	%p2, %r20, 128;
	selp.b32 	%r6, 18, %r21, %p2;
	setp.ge.s32 	%p3, %r45, %r6;
	mov.b64 	%rd70, 0;
	@%p3 bra 	$L__BB1_4;
	add.s32 	%r23, %r6, %r4;
	neg.s32 	%r43, %r23;
	or.b64  	%rd3, %rd2, -9223372036854775808;
	mov.b64 	%rd70, 0;
	mov.b32 	%r42, 0;
	mov.u64 	%rd25, __cudart_i2opi_d;
	mov.u32 	%r44, %r45;
$L__BB1_3:
	.pragma "nounroll";
	mul.wide.s32 	%rd22, %r42, 8;
	add.s64 	%rd23, %rd1, %rd22;
	mul.wide.s32 	%rd24, %r44, 8;
	add.s64 	%rd26, %rd25, %rd24;
	ld.global.nc.u64 	%rd27, [%rd26];
	{
	.reg .u32 %r0, %r1, %r2, %r3, %alo, %ahi, %blo, %bhi, %clo, %chi;
	mov.b64 	{%alo,%ahi}, %rd27;
	mov.b64 	{%blo,%bhi}, %rd3;
	mov.b64 	{%clo,%chi}, %rd70;
	mad.lo.cc.u32 	%r0, %alo, %blo, %clo;
	madc.hi.cc.u32 	%r1, %alo, %blo, %chi;
	madc.hi.u32 	%r2, %alo, %bhi, 0;
	mad.lo.cc.u32 	%r1, %alo, %bhi, %r1;
	madc.hi.cc.u32 	%r2, %ahi, %blo, %r2;
	madc.hi.u32 	%r3, %ahi, %bhi, 0;
	mad.lo.cc.u32 	%r1, %ahi, %blo, %r1;
	madc.lo.cc.u32 	%r2, %ahi, %bhi, %r2;
	addc.u32 	%r3, %r3, 0;
	mov.b64 	%rd28, {%r0,%r1};
	mov.b64 	%rd70, {%r2,%r3};
	}
	st.local.u64 	[%rd23], %rd28;
	add.s32 	%r44, %r44, 1;
	add.s32 	%r43, %r43, 1;
	add.s32 	%r42, %r42, 1;
	setp.ne.s32 	%p4, %r43, -15;
	mov.u32 	%r45, %r6;
	@%p4 bra 	$L__BB1_3;
$L__BB1_4:
	cvt.s64.s32 	%rd29, %r45;
	cvt.u64.u32 	%rd30, %r4;
	add.s64 	%rd31, %rd30, %rd29;
	shl.b64 	%rd32, %rd31, 3;
	add.s64 	%rd33, %rd1, %rd32;
	st.local.u64 	[%rd33+-120], %rd70;
	and.b32  	%r15, %r2, 63;
	ld.local.u64 	%rd72, [%rd1+16];
	ld.local.u64 	%rd71, [%rd1+24];
	setp.eq.s32 	%p5, %r15, 0;
	@%p5 bra 	$L__BB1_6;
	shl.b64 	%rd34, %rd71, %r15;
	shr.u64 	%rd35, %rd72, 1;
	xor.b32  	%r24, %r15, 63;
	shr.u64 	%rd36, %rd35, %r24;
	or.b64  	%rd71, %rd34, %rd36;
	ld.local.u64 	%rd37, [%rd1+8];
	shl.b64 	%rd38, %rd72, %r15;
	shr.u64 	%rd39, %rd37, 1;
	shr.u64 	%rd40, %rd39, %r24;
	or.b64  	%rd72, %rd38, %rd40;
$L__BB1_6:
	and.b32  	%r25, %r1, -2147483648;
	shr.u64 	%rd41, %rd71, 62;
	cvt.u32.u64 	%r26, %rd41;
	mov.b64 	{%r27, %r28}, %rd71;
	mov.b64 	{%r29, %r30}, %rd72;
	shf.l.wrap.b32 	%r31, %r30, %r27, 2;
	shf.l.wrap.b32 	%r32, %r27, %r28, 2;
	mov.b64 	%rd42, {%r31, %r32};
	shl.b64 	%rd43, %rd72, 2;
	shr.u64 	%rd44, %rd42, 63;
	cvt.u32.u64 	%r33, %rd44;
	add.s32 	%r34, %r33, %r26;
	setp.eq.s32 	%p6, %r25, 0;
	neg.s32 	%r35, %r34;
	selp.b32 	%r46, %r34, %r35, %p6;
	setp.gt.s64 	%p7, %rd42, -1;
	mov.b64 	%rd45, 0;
	{
	.reg .u32 %r0, %r1, %r2, %r3, %a0, %a1, %a2, %a3, %b0, %b1, %b2, %b3;
	mov.b64 	{%a0,%a1}, %rd45;
	mov.b64 	{%a2,%a3}, %rd45;
	mov.b64 	{%b0,%b1}, %rd43;
	mov.b64 	{%b2,%b3}, %rd42;
	sub.cc.u32 	%r0, %a0, %b0;
	subc.cc.u32 	%r1, %a1, %b1;
	subc.cc.u32 	%r2, %a2, %b2;
	subc.u32 	%r3, %a3, %b3;
	mov.b64 	%rd46, {%r0,%r1};
	mov.b64 	%rd47, {%r2,%r3};
	}
	xor.b32  	%r36, %r25, -2147483648;
	selp.b64 	%rd73, %rd42, %rd47, %p7;
	selp.b64 	%rd14, %rd43, %rd46, %p7;
	selp.b32 	%r17, %r25, %r36, %p7;
	clz.b64 	%r37, %rd73;
	cvt.u64.u32 	%rd15, %r37;
	setp.eq.s32 	%p8, %r37, 0;
	@%p8 bra 	$L__BB1_8;
	cvt.u32.u64 	%r38, %rd15;
	and.b32  	%r39, %r38, 63;
	shl.b64 	%rd48, %rd73, %r39;
	shr.u64 	%rd49, %rd14, 1;
	not.b32 	%r40, %r38;
	and.b32  	%r41, %r40, 63;
	shr.u64 	%rd50, %rd49, %r41;
	or.b64  	%rd73, %rd48, %rd50;
$L__BB1_8:
	mov.b64 	%rd51, -3958705157555305931;
	{
	.reg .u32 %r0, %r1, %r2, %r3, %alo, %ahi, %blo, %bhi;
	mov.b64 	{%alo,%ahi}, %rd73;
	mov.b64 	{%blo,%bhi}, %rd51;
	mul.lo.u32 	%r0, %alo, %blo;
	mul.hi.u32 	%r1, %alo, %blo;
	mad.lo.cc.u32 	%r1, %alo, %bhi, %r1;
	madc.hi.u32 	%r2, %alo, %bhi, 0;
	mad.lo.cc.u32 	%r1, %ahi, %blo, %r1;
	madc.hi.cc.u32 	%r2, %ahi, %blo, %r2;
	madc.hi.u32 	%r3, %ahi, %bhi, 0;
	mad.lo.cc.u32 	%r2, %ahi, %bhi, %r2;
	addc.u32 	%r3, %r3, 0;
	mov.b64 	%rd52, {%r0,%r1};
	mov.b64 	%rd53, {%r2,%r3};
	}
	setp.gt.s64 	%p9, %rd53, 0;
	{
	.reg .u32 %r0, %r1, %r2, %r3, %a0, %a1, %a2, %a3, %b0, %b1, %b2, %b3;
	mov.b64 	{%a0,%a1}, %rd52;
	mov.b64 	{%a2,%a3}, %rd53;
	mov.b64 	{%b0,%b1}, %rd52;
	mov.b64 	{%b2,%b3}, %rd53;
	add.cc.u32 	%r0, %a0, %b0;
	addc.cc.u32 	%r1, %a1, %b1;
	addc.cc.u32 	%r2, %a2, %b2;
	addc.u32 	%r3, %a3, %b3;
	mov.b64 	%rd54, {%r0,%r1};
	mov.b64 	%rd55, {%r2,%r3};
	}
	selp.b64 	%rd56, %rd55, %rd53, %p9;
	selp.s64 	%rd57, -1, 0, %p9;
	sub.s64 	%rd58, %rd57, %rd15;
	cvt.u64.u32 	%rd59, %r17;
	shl.b64 	%rd60, %rd59, 32;
	add.s64 	%rd61, %rd56, 1;
	shr.u64 	%rd62, %rd61, 10;
	add.s64 	%rd63, %rd62, 1;
	shr.u64 	%rd64, %rd63, 1;
	shl.b64 	%rd65, %rd58, 52;
	add.s64 	%rd66, %rd65, %rd64;
	add.s64 	%rd67, %rd66, 4602678819172646912;
	or.b64  	%rd68, %rd67, %rd60;
	mov.b64 	%fd4, %rd68;
$L__BB1_9:
	st.param.f64 	[func_retval0], %fd4;
	st.param.b32 	[func_retval0+8], %r46;
	ret;

}
.func  (.param .b64 func_retval0) __internal_accurate_pow(
	.param .b64 __internal_accurate_pow_param_0
)
{
	.reg .pred 	%p<8>;
	.reg .b32 	%r<49>;
	.reg .b32 	%f<3>;
	.reg .b64 	%fd<109>;

	ld.param.f64 	%fd10, [__internal_accurate_pow_param_0];
	{
	.reg .b32 %temp; 
	mov.b64 	{%temp, %r46}, %fd10;
	}
	{
	.reg .b32 %temp; 
	mov.b64 	{%r45, %temp}, %fd10;
	}
	shr.u32 	%r47, %r46, 20;
	setp.gt.u32 	%p1, %r46, 1048575;
	@%p1 bra 	$L__BB2_2;
	mul.f64 	%fd11, %fd10, 0d4350000000000000;
	{
	.reg .b32 %temp; 
	mov.b64 	{%temp, %r46}, %fd11;
	}
	{
	.reg .b32 %temp; 
	mov.b64 	{%r45, %temp}, %fd11;
	}
	shr.u32 	%r16, %r46, 20;
	add.s32 	%r47, %r16, -54;
$L__BB2_2:
	add.s32 	%r48, %r47, -1023;
	and.b32  	%r17, %r46, -2146435073;
	or.b32  	%r18, %r17, 1072693248;
	mov.b64 	%fd107, {%r45, %r18};
	setp.lt.u32 	%p2, %r18, 1073127583;
	@%p2 bra 	$L__BB2_4;
	{
	.reg .b32 %temp; 
	mov.b64 	{%r19, %temp}, %fd107;
	}
	{
	.reg .b32 %temp; 
	mov.b64 	{%temp, %r20}, %fd107;
	}
	add.s32 	%r21, %r20, -1048576;
	mov.b64 	%fd107, {%r19, %r21};
	add.s32 	%r48, %r47, -1022;
$L__BB2_4:
	add.f64 	%fd12, %fd107, 0dBFF0000000000000;
	add.f64 	%fd13, %fd107, 0d3FF0000000000000;
	rcp.approx.ftz.f64 	%fd14, %fd13;
	neg.f64 	%fd15, %fd13;
	fma.rn.f64 	%fd16, %fd15, %fd14, 0d3FF0000000000000;
	fma.rn.f64 	%fd17, %fd16, %fd16, %fd16;
	fma.rn.f64 	%fd18, %fd17, %fd14, %fd14;
	mul.f64 	%fd19, %fd12, %fd18;
	fma.rn.f64 	%fd20, %fd12, %fd18, %fd19;
	mul.f64 	%fd21, %fd20, %fd20;
	fma.rn.f64 	%fd22, %fd21, 0d3EB0F5FF7D2CAFE2, 0d3ED0F5D241AD3B5A;
	fma.rn.f64 	%fd23, %fd22, %fd21, 0d3EF3B20A75488A3F;
	fma.rn.f64 	%fd24, %fd23, %fd21, 0d3F1745CDE4FAECD5;
	fma.rn.f64 	%fd25, %fd24, %fd21, 0d3F3C71C7258A578B;
	fma.rn.f64 	%fd26, %fd25, %fd21, 0d3F6249249242B910;
	fma.rn.f64 	%fd27, %fd26, %fd21, 0d3F89999999999DFB;
	sub.f64 	%fd28, %fd12, %fd20;
	add.f64 	%fd29, %fd28, %fd28;
	neg.f64 	%fd30, %fd20;
	fma.rn.f64 	%fd31, %fd30, %fd12, %fd29;
	mul.f64 	%fd32, %fd18, %fd31;
	fma.rn.f64 	%fd33, %fd21, %fd27, 0d3FB5555555555555;
	mov.f64 	%fd34, 0d3FB5555555555555;
	sub.f64 	%fd35, %fd34, %fd33;
	fma.rn.f64 	%fd36, %fd21, %fd27, %fd35;
	add.f64 	%fd37, %fd36, 0dBC46A4CB00B9E7B0;
	add.f64 	%fd38, %fd33, %fd37;
	sub.f64 	%fd39, %fd33, %fd38;
	add.f64 	%fd40, %fd37, %fd39;
	mul.rn.f64 	%fd41, %fd20, %fd20;
	neg.f64 	%fd42, %fd41;
	fma.rn.f64 	%fd43, %fd20, %fd20, %fd42;
	{
	.reg .b32 %temp; 
	mov.b64 	{%r22, %temp}, %fd32;
	}
	{
	.reg .b32 %temp; 
	mov.b64 	{%temp, %r23}, %fd32;
	}
	add.s32 	%r24, %r23, 1048576;
	mov.b64 	%fd44, {%r22, %r24};
	fma.rn.f64 	%fd45, %fd20, %fd44, %fd43;
	mul.rn.f64 	%fd46, %fd41, %fd20;
	neg.f64 	%fd47, %fd46;
	fma.rn.f64 	%fd48, %fd41, %fd20, %fd47;
	fma.rn.f64 	%fd49, %fd41, %fd32, %fd48;
	fma.rn.f64 	%fd50, %fd45, %fd20, %fd49;
	mul.rn.f64 	%fd51, %fd38, %fd46;
	neg.f64 	%fd52, %fd51;
	fma.rn.f64 	%fd53, %fd38, %fd46, %fd52;
	fma.rn.f64 	%fd54, %fd38, %fd50, %fd53;
	fma.rn.f64 	%fd55, %fd40, %fd46, %fd54;
	add.f64 	%fd56, %fd51, %fd55;
	sub.f64 	%fd57, %fd51, %fd56;
	add.f64 	%fd58, %fd55, %fd57;
	add.f64 	%fd59, %fd20, %fd56;
	sub.f64 	%fd60, %fd20, %fd59;
	add.f64 	%fd61, %fd56, %fd60;
	add.f64 	%fd62, %fd58, %fd61;
	add.f64 	%fd63, %fd32, %fd62;
	add.f64 	%fd64, %fd59, %fd63;
	sub.f64 	%fd65, %fd59, %fd64;
	add.f64 	%fd66, %fd63, %fd65;
	xor.b32  	%r25, %r48, -2147483648;
	mov.b32 	%r26, 1127219200;
	mov.b64 	%fd67, {%r25, %r26};
	mov.b32 	%r27, -2147483648;
	mov.b64 	%fd68, {%r27, %r26};
	sub.f64 	%fd69, %fd67, %fd68;
	fma.rn.f64 	%fd70, %fd69, 0d3FE62E42FEFA39EF, %fd64;
	fma.rn.f64 	%fd71, %fd69, 0dBFE62E42FEFA39EF, %fd70;
	sub.f64 	%fd72, %fd71, %fd64;
	sub.f64 	%fd73, %fd66, %fd72;
	fma.rn.f64 	%fd74, %fd69, 0d3C7ABC9E3B39803F, %fd73;
	add.f64 	%fd75, %fd70, %fd74;
	sub.f64 	%fd76, %fd70, %fd75;
	add.f64 	%fd77, %fd74, %fd76;
	mov.f64 	%fd78, 0d3FF8000000000000;
	{
	.reg .b32 %temp; 
	mov.b64 	{%temp, %r28}, %fd78;
	}
	{
	.reg .b32 %temp; 
	mov.b64 	{%r29, %temp}, %fd78;
	}
	shl.b32 	%r30, %r28, 1;
	setp.gt.u32 	%p3, %r30, -33554433;
	and.b32  	%r31, %r28, -15728641;
	selp.b32 	%r32, %r31, %r28, %p3;
	mov.b64 	%fd79, {%r29, %r32};
	mul.rn.f64 	%fd80, %fd75, %fd79;
	neg.f64 	%fd81, %fd80;
	fma.rn.f64 	%fd82, %fd75, %fd79, %fd81;
	fma.rn.f64 	%fd83, %fd77, %fd79, %fd82;
	add.f64 	%fd4, %fd80, %fd83;
	sub.f64 	%fd84, %fd80, %fd4;
	add.f64 	%fd5, %fd83, %fd84;
	fma.rn.f64 	%fd85, %fd4, 0d3FF71547652B82FE, 0d4338000000000000;
	{
	.reg .b32 %temp; 
	mov.b64 	{%r13, %temp}, %fd85;
	}
	mov.f64 	%fd86, 0dC338000000000000;
	add.rn.f64 	%fd87, %fd85, %fd86;
	fma.rn.f64 	%fd88, %fd87, 0dBFE62E42FEFA39EF, %fd4;
	fma.rn.f64 	%fd89, %fd87, 0dBC7ABC9E3B39803F, %fd88;
	fma.rn.f64 	%fd90, %fd89, 0d3E5ADE1569CE2BDF, 0d3E928AF3FCA213EA;
	fma.rn.f64 	%fd91, %fd90, %fd89, 0d3EC71DEE62401315;
	fma.rn.f64 	%fd92, %fd91, %fd89, 0d3EFA01997C89EB71;
	fma.rn.f64 	%fd93, %fd92, %fd89, 0d3F2A01A014761F65;
	fma.rn.f64 	%fd94, %fd93, %fd89, 0d3F56C16C1852B7AF;
	fma.rn.f64 	%fd95, %fd94, %fd89, 0d3F81111111122322;
	fma.rn.f64 	%fd96, %fd95, %fd89, 0d3FA55555555502A1;
	fma.rn.f64 	%fd97, %fd96, %fd89, 0d3FC5555555555511;
	fma.rn.f64 	%fd98, %fd97, %fd89, 0d3FE000000000000B;
	fma.rn.f64 	%fd99, %fd98, %fd89, 0d3FF0000000000000;
	fma.rn.f64 	%fd100, %fd99, %fd89, 0d3FF0000000000000;
	{
	.reg .b32 %temp; 
	mov.b64 	{%r14, %temp}, %fd100;
	}
	{
	.reg .b32 %temp; 
	mov.b64 	{%temp, %r15}, %fd100;
	}
	shl.b32 	%r33, %r13, 20;
	add.s32 	%r34, %r33, %r15;
	mov.b64 	%fd108, {%r14, %r34};
	{
	.reg .b32 %temp; 
	mov.b64 	{%temp, %r35}, %fd4;
	}
	mov.b32 	%f2, %r35;
	abs.f32 	%f1, %f2;
	setp.lt.f32 	%p4, %f1, 0f4086232B;
	@%p4 bra 	$L__BB2_7;
	setp.lt.f64 	%p5, %fd4, 0d0000000000000000;
	add.f64 	%fd101, %fd4, 0d7FF0000000000000;
	selp.f64 	%fd108, 0d0000000000000000, %fd101, %p5;
	setp.geu.f32 	%p6, %f1, 0f40874800;
	@%p6 bra 	$L__BB2_7;
	shr.u32 	%r36, %r13, 31;
	add.s32 	%r37, %r13, %r36;
	shr.s32 	%r38, %r37, 1;
	shl.b32 	%r39, %r38, 20;
	add.s32 	%r40, %r15, %r39;
	mov.b64 	%fd102, {%r14, %r40};
	sub.s32 	%r41, %r13, %r38;
	shl.b32 	%r42, %r41, 20;
	add.s32 	%r43, %r42, 1072693248;
	mov.b32 	%r44, 0;
	mov.b64 	%fd103, {%r44, %r43};
	mul.f64 	%fd108, %fd103, %fd102;
$L__BB2_7:
	abs.f64 	%fd104, %fd108;
	setp.eq.f64 	%p7, %fd104, 0d7FF0000000000000;
	fma.rn.f64 	%fd105, %fd108, %fd5, %fd108;
	selp.f64 	%fd106, %fd108, %fd105, %p7;
	st.param.f64 	[func_retval0], %fd106;
	ret;

}


// ===== COMPILED SASS (sm_100) =====

	.target	sm_100

	.elftype	@"ET_EXEC"


//--------------------- .note.nv.tkinfo           --------------------------
	.section	.note.nv.tkinfo,"",@"SHT_NOTE"
	.sectionflags	@"SHF_NOTE_NV_TKINFO"
	.tkinfo
        /*0018*/ 	.word	0x00000002
        /*0030*/ 	.string	""
        /*0030*/ 	.string	"ptxas"
        /*0030*/ 	.string	"Cuda compilation tools, release 13.0, V13.0.88"
        /*0030*/ 	.string	"Build cuda_13.0.r13.0/compiler.36424714_0"
        /*0030*/ 	.string	"-arch sm_100 -m 64 "



//--------------------- .note.nv.cuinfo           --------------------------
	.section	.note.nv.cuinfo,"",@"SHT_NOTE"
	.sectionflags	@"SHF_NOTE_NV_CUINFO"
        /*0018*/ 	.short	0x0002
        /*001a*/ 	.short	0x0064
        /*001c*/ 	.short	0x0082
	.zero		2


//--------------------- .nv.info                  --------------------------
	.section	.nv.info,"",@"SHT_CUDA_INFO"
	.align	4


	//----- nvinfo : EIATTR_REGCOUNT
	.align		4
        /*0000*/ 	.byte	0x04, 0x2f
        /*0002*/ 	.short	(.L_3 - .L_2)
	.align		4
.L_2:
        /*0004*/ 	.word	index@(_Z15kernel_problem1iiiiP9BodyArrayS0_Ph)
        /*0008*/ 	.word	0x00000040


	//----- nvinfo : EIATTR_FRAME_SIZE
	.align		4
.L_3:
        /*000c*/ 	.byte	0x04, 0x11
        /*000e*/ 	.short	(.L_5 - .L_4)
	.align		4
.L_4:
        /*0010*/ 	.word	index@($_Z15kernel_problem1iiiiP9BodyArrayS0_Ph$__internal_trig_reduction_slowpathd)
        /*0014*/ 	.word	0x00000028


	//----- nvinfo : EIATTR_FRAME_SIZE
	.align		4
.L_5:
        /*0018*/ 	.byte	0x04, 0x11
        /*001a*/ 	.short	(.L_7 - .L_6)
	.align		4
.L_6:
        /*001c*/ 	.word	index@($_Z15kernel_problem1iiiiP9BodyArrayS0_Ph$__internal_accurate_pow)
        /*0020*/ 	.word	0x00000028


	//----- nvinfo : EIATTR_FRAME_SIZE
	.align		4
.L_7:
        /*0024*/ 	.byte	0x04, 0x11
        /*0026*/ 	.short	(.L_9 - .L_8)
	.align		4
.L_8:
        /*0028*/ 	.word	index@($__internal_0_$__cuda_sm20_div_rn_f64_full)
        /*002c*/ 	.word	0x00000028


	//----- nvinfo : EIATTR_FRAME_SIZE
	.align		4
.L_9:
        /*0030*/ 	.byte	0x04, 0x11
        /*0032*/ 	.short	(.L_11 - .L_10)
	.align		4
.L_10:
        /*0034*/ 	.word	index@(_Z15kernel_problem1iiiiP9BodyArrayS0_Ph)
        /*0038*/ 	.word	0x00000028


	//----- nvinfo : EIATTR_MIN_STACK_SIZE
	.align		4
.L_11:
        /*003c*/ 	.byte	0x04, 0x12
        /*003e*/ 	.short	(.L_13 - .L_12)
	.align		4
.L_12:
        /*0040*/ 	.word	index@(_Z15kernel_problem1iiiiP9BodyArrayS0_Ph)
        /*0044*/ 	.word	0x00000028
.L_13:


//--------------------- .nv.compat                --------------------------
	.section	.nv.compat,"",@"SHT_CUDA_COMPAT_INFO"
	.align	4
        /*0000*/ 	.byte	0x02, 0x09, 0x00, 0x00, 0x02, 0x02, 0x01, 0x00, 0x02, 0x05, 0x05, 0x00, 0x03, 0x07, 0x01, 0x01
        /*0010*/ 	.byte	0x02, 0x03, 0x00, 0x00, 0x02, 0x06, 0x01, 0x00, 0x04, 0x0b, 0x08, 0x00, 0x01, 0x00, 0x00, 0x00
        /*0020*/ 	.byte	0x00, 0x00, 0x00, 0x00


//--------------------- .nv.info._Z15kernel_problem1iiiiP9BodyArrayS0_Ph --------------------------
	.section	.nv.info._Z15kernel_problem1iiiiP9BodyArrayS0_Ph,"",@"SHT_CUDA_INFO"
	.sectionflags	@""
	.align	4


	//----- nvinfo : EIATTR_CUDA_API_VERSION
	.align		4
        /*0000*/ 	.byte	0x04, 0x37
        /*0002*/ 	.short	(.L_15 - .L_14)
.L_14:
        /*0004*/ 	.word	0x00000082


	//----- nvinfo : EIATTR_KPARAM_INFO
	.align		4
.L_15:
        /*0008*/ 	.byte	0x04, 0x17
        /*000a*/ 	.short	(.L_17 - .L_16)
.L_16:
        /*000c*/ 	.word	0x00000000
        /*0010*/ 	.short	0x0006
        /*0012*/ 	.short	0x0020
        /*0014*/ 	.byte	0x00, 0xf5, 0x21, 0x00


	//----- nvinfo : EIATTR_KPARAM_INFO
	.align		4
.L_17:
        /*0018*/ 	.byte	0x04, 0x17
        /*001a*/ 	.short	(.L_19 - .L_18)
.L_18:
        /*001c*/ 	.word	0x00000000
        /*0020*/ 	.short	0x0005
        /*0022*/ 	.short	0x0018
        /*0024*/ 	.byte	0x00, 0xf5, 0x21, 0x00


	//----- nvinfo : EIATTR_KPARAM_INFO
	.align		4
.L_19:
        /*0028*/ 	.byte	0x04, 0x17
        /*002a*/ 	.short	(.L_21 - .L_20)
.L_20:
        /*002c*/ 	.word	0x00000000
        /*0030*/ 	.short	0x0004
        /*0032*/ 	.short	0x0010
        /*0034*/ 	.byte	0x00, 0xf5, 0x21, 0x00


	//----- nvinfo : EIATTR_KPARAM_INFO
	.align		4
.L_21:
        /*0038*/ 	.byte	0x04, 0x17
        /*003a*/ 	.short	(.L_23 - .L_22)
.L_22:
        /*003c*/ 	.word	0x00000000
        /*0040*/ 	.short	0x0003
        /*0042*/ 	.short	0x000c
        /*0044*/ 	.byte	0x00, 0xf0, 0x11, 0x00


	//----- nvinfo : EIATTR_KPARAM_INFO
	.align		4
.L_23:
        /*0048*/ 	.byte	0x04, 0x17
        /*004a*/ 	.short	(.L_25 - .L_24)
.L_24:
        /*004c*/ 	.word	0x00000000
        /*0050*/ 	.short	0x0002
        /*0052*/ 	.short	0x0008
        /*0054*/ 	.byte	0x00, 0xf0, 0x11, 0x00


	//----- nvinfo : EIATTR_KPARAM_INFO
	.align		4
.L_25:
        /*0058*/ 	.byte	0x04, 0x17
        /*005a*/ 	.short	(.L_27 - .L_26)
.L_26:
        /*005c*/ 	.word	0x00000000
        /*0060*/ 	.short	0x0001
        /*0062*/ 	.short	0x0004
        /*0064*/ 	.byte	0x00, 0xf0, 0x11, 0x00


	//----- nvinfo : EIATTR_KPARAM_INFO
	.align		4
.L_27:
        /*0068*/ 	.byte	0x04, 0x17
        /*006a*/ 	.short	(.L_29 - .L_28)
.L_28:
        /*006c*/ 	.word	0x00000000
        /*0070*/ 	.short	0x0000
        /*0072*/ 	.short	0x0000
        /*0074*/ 	.byte	0x00, 0xf0, 0x11, 0x00


	//----- nvinfo : EIATTR_SPARSE_MMA_MASK
	.align		4
.L_29:
        /*0078*/ 	.byte	0x03, 0x50
        /*007a*/ 	.short	0x0000


	//----- nvinfo : EIATTR_MAXREG_COUNT
	.align		4
        /*007c*/ 	.byte	0x03, 0x1b
        /*007e*/ 	.short	0x00ff


	//----- nvinfo : EIATTR_NUM_BARRIERS
	.align		4
        /*0080*/ 	.byte	0x02, 0x4c
        /*0082*/ 	.byte	0x01
	.zero		1


	//----- nvinfo : EIATTR_MERCURY_ISA_VERSION
	.align		4
        /*0084*/ 	.byte	0x03, 0x5f
        /*0086*/ 	.short	0x0101


	//----- nvinfo : EIATTR_VRC_CTA_INIT_COUNT
	.align		4
        /*0088*/ 	.byte	0x02, 0x4a
	.zero		1
	.zero		1


	//----- nvinfo : EIATTR_EXIT_INSTR_OFFSETS
	.align		4
        /*008c*/ 	.byte	0x04, 0x1c
        /*008e*/ 	.short	(.L_31 - .L_30)


	//   ....[0]....
.L_30:
        /*0090*/ 	.word	0x00001790


	//   ....[1]....
        /*0094*/ 	.word	0x00001a10


	//----- nvinfo : EIATTR_CRS_STACK_SIZE
	.align		4
.L_31:
        /*0098*/ 	.byte	0x04, 0x1e
        /*009a*/ 	.short	(.L_33 - .L_32)
.L_32:
        /*009c*/ 	.word	0x00000000


	//----- nvinfo : EIATTR_CBANK_PARAM_SIZE
	.align		4
.L_33:
        /*00a0*/ 	.byte	0x03, 0x19
        /*00a2*/ 	.short	0x0028


	//----- nvinfo : EIATTR_PARAM_CBANK
	.align		4
        /*00a4*/ 	.byte	0x04, 0x0a
        /*00a6*/ 	.short	(.L_35 - .L_34)
	.align		4
.L_34:
        /*00a8*/ 	.word	index@(.nv.constant0._Z15kernel_problem1iiiiP9BodyArrayS0_Ph)
        /*00ac*/ 	.short	0x0380
        /*00ae*/ 	.short	0x0028


	//----- nvinfo : EIATTR_SW_WAR
	.align		4
.L_35:
        /*00b0*/ 	.byte	0x04, 0x36
        /*00b2*/ 	.short	(.L_37 - .L_36)
.L_36:
        /*00b4*/ 	.word	0x00000008
.L_37:


//--------------------- .nv.callgraph             --------------------------
	.section	.nv.callgraph,"",@"SHT_CUDA_CALLGRAPH"
	.align	4
	.sectionentsize	8
	.align		4
        /*0000*/ 	.word	0x00000000
	.align		4
        /*0004*/ 	.word	0xffffffff
	.align		4
        /*0008*/ 	.word	0x00000000
	.align		4
        /*000c*/ 	.word	0xfffffffe
	.align		4
        /*0010*/ 	.word	0x00000000
	.align		4
        /*0014*/ 	.word	0xfffffffd
	.align		4
        /*0018*/ 	.word	0x00000000
	.align		4
        /*001c*/ 	.word	0xfffffffc


//--------------------- .nv.constant4             --------------------------
	.section	.nv.constant4,"a",@progbits
	.align	8
	.align		8
.nv.constant4:
        /*0000*/ 	.dword	__cudart_i2opi_d
	.align		8
        /*0008*/ 	.dword	__cudart_sin_cos_coeffs


//--------------------- .text._Z15kernel_problem1iiiiP9BodyArrayS0_Ph --------------------------
	.section	.text._Z15kernel_problem1iiiiP9BodyArrayS0_Ph,"ax",@progbits
	.align	128
        .global         _Z15kernel_problem1iiiiP9BodyArrayS0_Ph
        .type           _Z15kernel_problem1iiiiP9BodyArrayS0_Ph,@function
        .size           _Z15kernel_problem1iiiiP9BodyArrayS0_Ph,(.L_x_43 - _Z15kernel_problem1iiiiP9BodyArrayS0_Ph)
        .other          _Z15kernel_problem1iiiiP9BodyArrayS0_Ph,@"STO_CUDA_ENTRY STV_DEFAULT"
_Z15kernel_problem1iiiiP9BodyArrayS0_Ph:
.text._Z15kernel_problem1iiiiP9BodyArrayS0_Ph:
[----:B------:R-:W0:Y:S01]  /*0000*/  LDC R1, c[0x0][0x37c] ;  /* 0x0000df00ff017b82 */ /* 0x000e220000000800 */
[----:B------:R-:W1:Y:S07]  /*0010*/  S2R R50, SR_TID.Y ;  /* 0x0000000000327919 */ /* 0x000e6e0000002200 */
[----:B------:R-:W2:Y:S01]  /*0020*/  S2UR UR4, SR_CTAID.X ;  /* 0x00000000000479c3 */ /* 0x000ea20000002500 */
[----:B------:R-:W2:Y:S01]  /*0030*/  LDCU UR10, c[0x0][0x364] ;  /* 0x00006c80ff0a77ac */ /* 0x000ea20008000800 */
[----:B0-----:R-:W-:Y:S01]  /*0040*/  VIADD R1, R1, 0xffffffd8 ;  /* 0xffffffd801017836 */ /* 0x001fe20000000000 */
[----:B------:R-:W0:Y:S01]  /*0050*/  LDCU UR7, c[0x0][0x384] ;  /* 0x00007080ff0777ac */ /* 0x000e220008000800 */
[----:B------:R-:W3:Y:S01]  /*0060*/  LDCU.64 UR8, c[0x0][0x358] ;  /* 0x00006b00ff0877ac */ /* 0x000ee20008000a00 */
[----:B------:R-:W4:Y:S01]  /*0070*/  S2R R13, SR_TID.X ;  /* 0x00000000000d7919 */ /* 0x000f220000002100 */
[----:B------:R-:W4:Y:S01]  /*0080*/  LDCU UR5, c[0x0][0x388] ;  /* 0x00007100ff0577ac */ /* 0x000f220008000800 */
[----:B--2---:R-:W-:-:S06]  /*0090*/  UIMAD UR4, UR4, UR10, URZ ;  /* 0x0000000a040472a4 */ /* 0x004fcc000f8e02ff */
[----:B-1----:R-:W-:-:S05]  /*00a0*/  VIADD R14, R50, UR4 ;  /* 0x00000004320e7c36 */ /* 0x002fca0008000000 */
[----:B0-----:R-:W-:-:S13]  /*00b0*/  ISETP.GE.AND P0, PT, R14, UR7, PT ;  /* 0x000000070e007c0c */ /* 0x001fda000bf06270 */
[----:B------:R-:W3:Y:S02]  /*00c0*/  @!P0 LDC.64 R2, c[0x0][0x390] ;  /* 0x0000e400ff028b82 */ /* 0x000ee40000000a00 */
[----:B---3--:R-:W2:Y:S04]  /*00d0*/  @!P0 LDG.E.64 R4, desc[UR8][R2.64] ;  /* 0x0000000802048981 */ /* 0x008ea8000c1e1b00 */
[----:B------:R-:W3:Y:S04]  /*00e0*/  @!P0 LDG.E.64 R6, desc[UR8][R2.64+0x8] ;  /* 0x0000080802068981 */ /* 0x000ee8000c1e1b00 */
[----:B------:R-:W4:Y:S01]  /*00f0*/  @!P0 LDG.E.64 R8, desc[UR8][R2.64+0x10] ;  /* 0x0000100802088981 */ /* 0x000f22000c1e1b00 */
[----:B------:R-:W-:Y:S01]  /*0100*/  BSSY.RECONVERGENT B0, `(.L_x_0) ;  /* 0x0000025000007945 */ /* 0x000fe20003800200 */
[----:B--2---:R-:W-:-:S04]  /*0110*/  @!P0 IMAD.WIDE R4, R14, 0x8, R4 ;  /* 0x000000080e048825 */ /* 0x004fc800078e0204 */
[C---:B---3--:R-:W-:Y:S01]  /*0120*/  @!P0 IMAD.WIDE R6, R14.reuse, 0x8, R6 ;  /* 0x000000080e068825 */ /* 0x048fe200078e0206 */
[----:B------:R0:W5:Y:S03]  /*0130*/  @!P0 LD.E.64 R28, desc[UR8][R4.64] ;  /* 0x00000008041c8980 */ /* 0x000166000c101b00 */
[C---:B----4-:R-:W-:Y:S01]  /*0140*/  @!P0 IMAD.WIDE R8, R14.reuse, 0x8, R8 ;  /* 0x000000080e088825 */ /* 0x050fe200078e0208 */
[----:B------:R0:W5:Y:S04]  /*0150*/  @!P0 LD.E.64 R30, desc[UR8][R6.64] ;  /* 0x00000008061e8980 */ /* 0x000168000c101b00 */
[----:B------:R0:W5:Y:S01]  /*0160*/  @!P0 LD.E.64 R32, desc[UR8][R8.64] ;  /* 0x0000000808208980 */ /* 0x000162000c101b00 */
[----:B------:R-:W-:-:S04]  /*0170*/  ISETP.NE.AND P0, PT, R14, UR5, PT ;  /* 0x000000050e007c0c */ /* 0x000fc8000bf05270 */
[----:B------:R-:W-:-:S13]  /*0180*/  ISETP.NE.OR P0, PT, R13, RZ, P0 ;  /* 0x000000ff0d00720c */ /* 0x000fda0000705670 */
[----:B0-----:R-:W-:Y:S05]  /*0190*/  @P0 BRA `(.L_x_1) ;  /* 0x00000000006c0947 */ /* 0x001fea0003800000 */
[----:B------:R-:W0:Y:S08]  /*01a0*/  LDC.64 R4, c[0x0][0x390] ;  /* 0x0000e400ff047b82 */ /* 0x000e300000000a00 */
[----:B------:R-:W1:Y:S01]  /*01b0*/  LDC R9, c[0x0][0x38c] ;  /* 0x0000e300ff097b82 */ /* 0x000e620000000800 */
[----:B0-----:R-:W1:Y:S04]  /*01c0*/  LDG.E.64 R6, desc[UR8][R4.64+0x8] ;  /* 0x0000080804067981 */ /* 0x001e68000c1e1b00 */
[----:B------:R-:W2:Y:S04]  /*01d0*/  LDG.E.64 R2, desc[UR8][R4.64] ;  /* 0x0000000804027981 */ /* 0x000ea8000c1e1b00 */
[----:B------:R-:W3:Y:S01]  /*01e0*/  LDG.E.64 R10, desc[UR8][R4.64+0x10] ;  /* 0x00001008040a7981 */ /* 0x000ee2000c1e1b00 */
[----:B------:R-:W0:Y:S03]  /*01f0*/  LDC.64 R16, c[0x0][0x3a0] ;  /* 0x0000e800ff107b82 */ /* 0x000e260000000a00 */
[----:B0-----:R-:W4:Y:S01]  /*0200*/  LDG.E.64 R18, desc[UR8][R16.64] ;  /* 0x0000000810127981 */ /* 0x001f22000c1e1b00 */
[----:B-1----:R-:W-:-:S04]  /*0210*/  IMAD.WIDE R6, R9, 0x8, R6 ;  /* 0x0000000809067825 */ /* 0x002fc800078e0206 */
[C---:B--2---:R-:W-:Y:S02]  /*0220*/  IMAD.WIDE R2, R9.reuse, 0x8, R2 ;  /* 0x0000000809027825 */ /* 0x044fe400078e0202 */
[----:B------:R-:W2:Y:S02]  /*0230*/  LD.E.64 R6, desc[UR8][R6.64] ;  /* 0x0000000806067980 */ /* 0x000ea4000c101b00 */
[----:B---3--:R-:W-:Y:S02]  /*0240*/  IMAD.WIDE R10, R9, 0x8, R10 ;  /* 0x00000008090a7825 */ /* 0x008fe400078e020a */
[----:B------:R-:W3:Y:S04]  /*0250*/  LD.E.64 R2, desc[UR8][R2.64] ;  /* 0x0000000802027980 */ /* 0x000ee8000c101b00 */
[----:B------:R-:W3:Y:S01]  /*0260*/  LD.E.64 R10, desc[UR8][R10.64] ;  /* 0x000000080a0a7980 */ /* 0x000ee2000c101b00 */
[----:B----4-:R-:W-:Y:S01]  /*0270*/  IMAD.MOV.U32 R0, RZ, RZ, R19 ;  /* 0x000000ffff007224 */ /* 0x010fe200078e0013 */
[----:B--2--5:R-:W-:-:S02]  /*0280*/  DADD R8, R30, -R6 ;  /* 0x000000001e087229 */ /* 0x024fc40000000806 */
[----:B---3--:R-:W-:-:S06]  /*0290*/  DADD R4, R28, -R2 ;  /* 0x000000001c047229 */ /* 0x008fcc0000000802 */
[----:B------:R-:W-:Y:S02]  /*02a0*/  DMUL R20, R8, R8 ;  /* 0x0000000808147228 */ /* 0x000fe40000000000 */
[----:B------:R-:W-:-:S06]  /*02b0*/  DADD R8, R32, -R10 ;  /* 0x0000000020087229 */ /* 0x000fcc000000080a */
[----:B------:R-:W-:-:S08]  /*02c0*/  DFMA R20, R4, R4, R20 ;  /* 0x000000040414722b */ /* 0x000fd00000000014 */
[----:B------:R-:W-:-:S08]  /*02d0*/  DFMA R20, R8, R8, R20 ;  /* 0x000000080814722b */ /* 0x000fd00000000014 */
[----:B------:R-:W-:Y:S02]  /*02e0*/  DSETP.MIN.AND P0, P1, R18, R20, PT ;  /* 0x000000141200722a */ /* 0x000fe40003900000 */
[----:B------:R-:W-:-:S05]  /*02f0*/  IMAD.MOV.U32 R3, RZ, RZ, R21 ;  /* 0x000000ffff037224 */ /* 0x000fca00078e0015 */
[----:B------:R-:W-:Y:S02]  /*0300*/  FSEL R5, R0, R3, P0 ;  /* 0x0000000300057208 */ /* 0x000fe40000000000 */
[----:B------:R-:W-:-:S05]  /*0310*/  SEL R2, R18, R20, P0 ;  /* 0x0000001412027207 */ /* 0x000fca0000000000 */
[----:B------:R-:W-:-:S05]  /*0320*/  @P1 LOP3.LUT R5, R3, 0x80000, RZ, 0xfc, !PT ;  /* 0x0008000003051812 */ /* 0x000fca00078efcff */
[----:B------:R-:W-:-:S05]  /*0330*/  IMAD.MOV.U32 R3, RZ, RZ, R5 ;  /* 0x000000ffff037224 */ /* 0x000fca00078e0005 */
[----:B------:R0:W-:Y:S02]  /*0340*/  STG.E.64 desc[UR8][R16.64], R2 ;  /* 0x0000000210007986 */ /* 0x0001e4000c101b08 */
.L_x_1:
[----:B------:R-:W-:Y:S05]  /*0350*/  BSYNC.RECONVERGENT B0 ;  /* 0x0000000000007941 */ /* 0x000fea0003800200 */
.L_x_0:
[----:B------:R-:W-:Y:S01]  /*0360*/  USHF.R.S32.HI UR5, URZ, 0x1f, UR7 ;  /* 0x0000001fff057899 */ /* 0x000fe20008011407 */
[----:B------:R-:W-:Y:S02]  /*0370*/  CS2R R38, SRZ ;  /* 0x0000000000267805 */ /* 0x000fe4000001ff00 */
[----:B------:R-:W-:Y:S02]  /*0380*/  CS2R R36, SRZ ;  /* 0x0000000000247805 */ /* 0x000fe4000001ff00 */
[----:B------:R-:W-:Y:S01]  /*0390*/  CS2R R34, SRZ ;  /* 0x0000000000227805 */ /* 0x000fe2000001ff00 */
[----:B------:R-:W-:-:S04]  /*03a0*/  ULEA.HI UR5, UR5, UR7, URZ, 0x4 ;  /* 0x0000000705057291 */ /* 0x000fc8000f8f20ff */
[----:B------:R-:W-:-:S04]  /*03b0*/  ULOP3.LUT UR6, UR5, 0xfffffff0, URZ, 0xc0, !UPT ;  /* 0xfffffff005067892 */ /* 0x000fc8000f8ec0ff */
[----:B------:R-:W-:Y:S02]  /*03c0*/  UISETP.GE.AND UP0, UPT, UR6, UR7, UPT ;  /* 0x000000070600728c */ /* 0x000fe4000bf06270 */
[----:B------:R-:W-:Y:S02]  /*03d0*/  USHF.R.S32.HI UR6, URZ, 0x4, UR5 ;  /* 0x00000004ff067899 */ /* 0x000fe40008011405 */
[----:B------:R-:W-:-:S07]  /*03e0*/  ULEA.HI.SX32 UR5, UR5, 0x1, 0x1c ;  /* 0x0000000105057891 */ /* 0x000fce000f8fe2ff */
[----:B------:R-:W-:-:S04]  /*03f0*/  @UP0 UIADD3 UR5, UPT, UPT, UR6, URZ, URZ ;  /* 0x000000ff06050290 */ /* 0x000fc8000fffe0ff */
[----:B------:R-:W-:-:S09]  /*0400*/  UISETP.GE.AND UP0, UPT, UR5, 0x1, UPT ;  /* 0x000000010500788c */ /* 0x000fd2000bf06270 */
[----:B------:R-:W-:Y:S05]  /*0410*/  BRA.U !UP0, `(.L_x_2) ;  /* 0x00000011083c7547 */ /* 0x000fea000b800000 */
[----:B0-----:R-:W0:Y:S01]  /*0420*/  MUFU.RCP64H R3, 6000 ;  /* 0x40b7700000037908 */ /* 0x001e220000001800 */
[----:B------:R-:W-:Y:S01]  /*0430*/  IMAD.MOV.U32 R6, RZ, RZ, 0x0 ;  /* 0x00000000ff067424 */ /* 0x000fe200078e00ff */
[----:B------:R-:W1:Y:S01]  /*0440*/  LDCU UR6, c[0x0][0x380] ;  /* 0x00007000ff0677ac */ /* 0x000e620008000800 */
[----:B------:R-:W-:Y:S01]  /*0450*/  IMAD.MOV.U32 R7, RZ, RZ, 0x40b77000 ;  /* 0x40b77000ff077424 */ /* 0x000fe200078e00ff */
[----:B------:R-:W2:Y:S01]  /*0460*/  S2UR UR7, SR_CgaCtaId ;  /* 0x00000000000779c3 */ /* 0x000ea20000008800 */
[----:B------:R-:W-:-:S06]  /*0470*/  IMAD.MOV.U32 R2, RZ, RZ, 0x1 ;  /* 0x00000001ff027424 */ /* 0x000fcc00078e00ff */
[----:B0-----:R-:W-:Y:S01]  /*0480*/  DFMA R4, R2, -R6, 1 ;  /* 0x3ff000000204742b */ /* 0x001fe20000000806 */
[----:B-1----:R-:W-:-:S07]  /*0490*/  UIMAD UR6, UR6, 0x3c, URZ ;  /* 0x0000003c060678a4 */ /* 0x002fce000f8e02ff */
[----:B------:R-:W-:-:S08]  /*04a0*/  DFMA R4, R4, R4, R4 ;  /* 0x000000040404722b */ /* 0x000fd00000000004 */
[----:B------:R-:W-:Y:S02]  /*04b0*/  DFMA R2, R2, R4, R2 ;  /* 0x000000040202722b */ /* 0x000fe40000000002 */
[----:B------:R-:W0:Y:S01]  /*04c0*/  I2F.F64 R4, UR6 ;  /* 0x0000000600047d12 */ /* 0x000e220008201c00 */
[----:B------:R-:W-:Y:S02]  /*04d0*/  UMOV UR6, 0x400 ;  /* 0x0000040000067882 */ /* 0x000fe40000000000 */
[----:B--2---:R-:W-:-:S03]  /*04e0*/  ULEA UR6, UR7, UR6, 0x18 ;  /* 0x0000000607067291 */ /* 0x004fc6000f8ec0ff */
[----:B------:R-:W-:-:S03]  /*04f0*/  DFMA R6, R2, -R6, 1 ;  /* 0x3ff000000206742b */ /* 0x000fc60000000806 */
[----:B------:R-:W-:-:S05]  /*0500*/  LEA R12, R13, UR6, 0x3 ;  /* 0x000000060d0c7c11 */ /* 0x000fca000f8e18ff */
[----:B------:R-:W-:Y:S01]  /*0510*/  DFMA R2, R2, R6, R2 ;  /* 0x000000060202722b */ /* 0x000fe20000000002 */
[----:B0-----:R-:W-:-:S07]  /*0520*/  FSETP.GEU.AND P1, PT, |R5|, 6.5827683646048100446e-37, PT ;  /* 0x036000000500780b */ /* 0x001fce0003f2e200 */
[----:B------:R-:W-:-:S08]  /*0530*/  DMUL R6, R4, R2 ;  /* 0x0000000204067228 */ /* 0x000fd00000000000 */
[----:B------:R-:W-:-:S08]  /*0540*/  DFMA R8, R6, -6000, R4 ;  /* 0xc0b770000608782b */ /* 0x000fd00000000004 */
[----:B------:R-:W-:-:S10]  /*0550*/  DFMA R2, R2, R8, R6 ;  /* 0x000000080202722b */ /* 0x000fd40000000006 */
[----:B------:R-:W-:-:S05]  /*0560*/  FFMA R0, RZ, 5.732421875, R3 ;  /* 0x40b77000ff007823 */ /* 0x000fca0000000003 */
[----:B------:R-:W-:-:S13]  /*0570*/  FSETP.GT.AND P0, PT, |R0|, 1.469367938527859385e-39, PT ;  /* 0x001000000000780b */ /* 0x000fda0003f04200 */
[----:B------:R-:W-:Y:S05]  /*0580*/  @P0 BRA P1, `(.L_x_3) ;  /* 0x0000000000200947 */ /* 0x000fea0000800000 */
[----:B------:R-:W-:Y:S01]  /*0590*/  IMAD.MOV.U32 R20, RZ, RZ, R4 ;  /* 0x000000ffff147224 */ /* 0x000fe200078e0004 */
[----:B------:R-:W-:Y:S01]  /*05a0*/  MOV R46, 0x5f0 ;  /* 0x000005f0002e7802 */ /* 0x000fe20000000f00 */
[----:B------:R-:W-:Y:S02]  /*05b0*/  IMAD.MOV.U32 R21, RZ, RZ, R5 ;  /* 0x000000ffff157224 */ /* 0x000fe400078e0005 */
[----:B------:R-:W-:Y:S02]  /*05c0*/  IMAD.MOV.U32 R18, RZ, RZ, RZ ;  /* 0x000000ffff127224 */ /* 0x000fe400078e00ff */
[----:B------:R-:W-:-:S07]  /*05d0*/  IMAD.MOV.U32 R19, RZ, RZ, 0x40b77000 ;  /* 0x40b77000ff137424 */ /* 0x000fce00078e00ff */
[----:B-----5:R-:W-:Y:S05]  /*05e0*/  CALL.REL.NOINC `($__internal_0_$__cuda_sm20_div_rn_f64_full) ;  /* 0x00000014000c7944 */ /* 0x020fea0003c00000 */
[----:B------:R-:W-:Y:S02]  /*05f0*/  IMAD.MOV.U32 R2, RZ, RZ, R18 ;  /* 0x000000ffff027224 */ /* 0x000fe400078e0012 */
[----:B------:R-:W-:-:S07]  /*0600*/  IMAD.MOV.U32 R3, RZ, RZ, R19 ;  /* 0x000000ffff037224 */ /* 0x000fce00078e0013 */
.L_x_3:
[----:B------:R-:W-:Y:S01]  /*0610*/  UMOV UR6, 0x6dc9c883 ;  /* 0x6dc9c88300067882 */ /* 0x000fe20000000000 */
[----:B------:R-:W-:Y:S01]  /*0620*/  UMOV UR7, 0x3fe45f30 ;  /* 0x3fe45f3000077882 */ /* 0x000fe20000000000 */
[----:B------:R-:W-:Y:S01]  /*0630*/  DMUL R16, RZ, R2 ;  /* 0x00000002ff107228 */ /* 0x000fe20000000000 */
[C---:B------:R-:W-:Y:S01]  /*0640*/  IMAD.WIDE.U32 R10, R13.reuse, 0x4, RZ ;  /* 0x000000040d0a7825 */ /* 0x040fe200078e00ff */
[C---:B------:R-:W-:Y:S01]  /*0650*/  DMUL R4, R2.reuse, UR6 ;  /* 0x0000000602047c28 */ /* 0x040fe20008000000 */
[----:B------:R-:W-:Y:S01]  /*0660*/  UMOV UR6, 0x54442d18 ;  /* 0x54442d1800067882 */ /* 0x000fe20000000000 */
[----:B------:R-:W-:Y:S01]  /*0670*/  UMOV UR7, 0x3ff921fb ;  /* 0x3ff921fb00077882 */ /* 0x000fe20000000000 */
[C---:B------:R-:W-:Y:S01]  /*0680*/  DSETP.NEU.AND P0, PT, |R2|.reuse, +INF , PT ;  /* 0x7ff000000200742a */ /* 0x040fe20003f0d200 */
[----:B------:R-:W-:Y:S02]  /*0690*/  CS2R R34, SRZ ;  /* 0x0000000000227805 */ /* 0x000fe4000001ff00 */
[----:B------:R-:W-:Y:S01]  /*06a0*/  CS2R R36, SRZ ;  /* 0x0000000000247805 */ /* 0x000fe2000001ff00 */
[----:B------:R0:W1:Y:S01]  /*06b0*/  F2I.F64 R0, R4 ;  /* 0x0000000400007311 */ /* 0x0000620000301100 */
[----:B------:R-:W-:Y:S01]  /*06c0*/  CS2R R38, SRZ ;  /* 0x0000000000267805 */ /* 0x000fe2000001ff00 */
[----:B------:R-:W2:Y:S01]  /*06d0*/  LDCU UR11, c[0x0][0x384] ;  /* 0x00007080ff0b77ac */ /* 0x000ea20008000800 */
[----:B------:R-:W-:Y:S01]  /*06e0*/  DSETP.LTU.OR P2, PT, |R2|, 2.14748364800000000000e+09, !P0 ;  /* 0x41e000000200742a */ /* 0x000fe20004749600 */
[----:B------:R-:W-:Y:S01]  /*06f0*/  UIADD3 UR5, UPT, UPT, -UR5, URZ, URZ ;  /* 0x000000ff05057290 */ /* 0x000fe2000fffe1ff */
[----:B0-----:R-:W-:Y:S01]  /*0700*/  IADD3 R5, PT, PT, R13, -UR4, -R50 ;  /* 0x800000040d057c10 */ /* 0x001fe2000fffe832 */
[----:B------:R-:W-:-:S02]  /*0710*/  IMAD.MOV.U32 R4, RZ, RZ, R13 ;  /* 0x000000ffff047224 */ /* 0x000fc400078e000d */
[----:B-1----:R0:W1:Y:S02]  /*0720*/  I2F.F64 R6, R0 ;  /* 0x0000000000067312 */ /* 0x0020640000201c00 */
[----:B0-----:R-:W-:Y:S01]  /*0730*/  SEL R0, R0, RZ, P0 ;  /* 0x000000ff00007207 */ /* 0x001fe20000000000 */
[----:B-1----:R-:W-:Y:S01]  /*0740*/  DFMA R8, R6, -UR6, R2 ;  /* 0x8000000606087c2b */ /* 0x002fe20008000002 */
[----:B------:R-:W-:Y:S01]  /*0750*/  UMOV UR6, 0x33145c00 ;  /* 0x33145c0000067882 */ /* 0x000fe20000000000 */
[----:B------:R-:W-:-:S06]  /*0760*/  UMOV UR7, 0x3c91a626 ;  /* 0x3c91a62600077882 */ /* 0x000fcc0000000000 */
[----:B------:R-:W-:Y:S01]  /*0770*/  DFMA R8, R6, -UR6, R8 ;  /* 0x8000000606087c2b */ /* 0x000fe20008000008 */
[----:B------:R-:W-:Y:S01]  /*0780*/  UMOV UR6, 0x252049c0 ;  /* 0x252049c000067882 */ /* 0x000fe20000000000 */
[----:B------:R-:W-:-:S06]  /*0790*/  UMOV UR7, 0x397b839a ;  /* 0x397b839a00077882 */ /* 0x000fcc0000000000 */
[----:B------:R-:W-:Y:S01]  /*07a0*/  DFMA R6, R6, -UR6, R8 ;  /* 0x8000000606067c2b */ /* 0x000fe20008000008 */
[----:B------:R-:W0:Y:S01]  /*07b0*/  LDCU.64 UR6, c[0x4][0x8] ;  /* 0x01000100ff0677ac */ /* 0x000e220008000a00 */
[----:B------:R-:W-:-:S08]  /*07c0*/  IMAD.WIDE.U32 R8, R13, 0x8, RZ ;  /* 0x000000080d087825 */ /* 0x000fd000078e00ff */
[----:B------:R-:W-:Y:S02]  /*07d0*/  FSEL R6, R16, R6, !P0 ;  /* 0x0000000610067208 */ /* 0x000fe40004000000 */
[----:B--2---:R-:W-:-:S07]  /*07e0*/  FSEL R7, R17, R7, !P0 ;  /* 0x0000000711077208 */ /* 0x004fce0004000000 */
.L_x_22:
[----:B------:R-:W-:Y:S01]  /*07f0*/  ISETP.GE.U32.AND P0, PT, R4, UR11, PT ;  /* 0x0000000b04007c0c */ /* 0x000fe2000bf06070 */
[----:B------:R-:W-:Y:S01]  /*0800*/  UIADD3 UR5, UPT, UPT, UR5, 0x1, URZ ;  /* 0x0000000105057890 */ /* 0x000fe2000fffe0ff */
[----:B------:R-:W-:Y:S01]  /*0810*/  BSSY.RECONVERGENT B0, `(.L_x_4) ;  /* 0x000001e000007945 */ /* 0x000fe20003800200 */
[----:B--2---:R-:W-:Y:S02]  /*0820*/  IMAD R15, R13, -0x4, R12 ;  /* 0xfffffffc0d0f7824 */ /* 0x004fe400078e020c */
[----:B------:R-:W-:-:S08]  /*0830*/  UISETP.NE.AND UP0, UPT, UR5, URZ, UPT ;  /* 0x000000ff0500728c */ /* 0x000fd0000bf05270 */
[----:B------:R-:W-:Y:S05]  /*0840*/  @P0 BRA `(.L_x_5) ;  /* 0x0000000000680947 */ /* 0x000fea0003800000 */
[----:B------:R-:W1:Y:S02]  /*0850*/  LDC.64 R16, c[0x0][0x390] ;  /* 0x0000e400ff107b82 */ /* 0x000e640000000a00 */
[----:B-1----:R-:W2:Y:S04]  /*0860*/  LDG.E.64 R18, desc[UR8][R16.64] ;  /* 0x0000000810127981 */ /* 0x002ea8000c1e1b00 */
[----:B------:R-:W3:Y:S04]  /*0870*/  LDG.E.64 R20, desc[UR8][R16.64+0x8] ;  /* 0x0000080810147981 */ /* 0x000ee8000c1e1b00 */
[----:B------:R-:W4:Y:S04]  /*0880*/  LDG.E.64 R22, desc[UR8][R16.64+0x10] ;  /* 0x0000100810167981 */ /* 0x000f28000c1e1b00 */
[----:B------:R-:W4:Y:S04]  /*0890*/  LDG.E.64 R24, desc[UR8][R16.64+0x30] ;  /* 0x0000300810187981 */ /* 0x000f28000c1e1b00 */
[----:B------:R-:W4:Y:S01]  /*08a0*/  LDG.E.64 R26, desc[UR8][R16.64+0x38] ;  /* 0x00003808101a7981 */ /* 0x000f22000c1e1b00 */
[----:B--2---:R-:W-:-:S05]  /*08b0*/  IADD3 R18, P0, PT, R18, R8, RZ ;  /* 0x0000000812127210 */ /* 0x004fca0007f1e0ff */
[----:B------:R-:W-:-:S06]  /*08c0*/  IMAD.X R19, R19, 0x1, R9, P0 ;  /* 0x0000000113137824 */ /* 0x000fcc00000e0609 */
[----:B------:R-:W2:Y:S01]  /*08d0*/  LD.E.64 R18, desc[UR8][R18.64] ;  /* 0x0000000812127980 */ /* 0x000ea2000c101b00 */
[----:B---3--:R-:W-:-:S05]  /*08e0*/  IADD3 R20, P0, PT, R20, R8, RZ ;  /* 0x0000000814147210 */ /* 0x008fca0007f1e0ff */
[--C-:B------:R-:W-:Y:S01]  /*08f0*/  IMAD.X R21, R21, 0x1, R9.reuse, P0 ;  /* 0x0000000115157824 */ /* 0x100fe200000e0609 */
[-C--:B----4-:R-:W-:Y:S01]  /*0900*/  IADD3 R22, P0, PT, R22, R8.reuse, RZ ;  /* 0x0000000816167210 */ /* 0x090fe20007f1e0ff */
[----:B--2---:R1:W-:Y:S04]  /*0910*/  STS.64 [R12], R18 ;  /* 0x000000120c007388 */ /* 0x0043e80000000a00 */
[----:B------:R-:W2:Y:S01]  /*0920*/  LD.E.64 R20, desc[UR8][R20.64] ;  /* 0x0000000814147980 */ /* 0x000ea2000c101b00 */
[--C-:B------:R-:W-:Y:S01]  /*0930*/  IMAD.X R23, R23, 0x1, R9.reuse, P0 ;  /* 0x0000000117177824 */ /* 0x100fe200000e0609 */
[----:B------:R-:W-:Y:S02]  /*0940*/  IADD3 R24, P0, PT, R24, R8, RZ ;  /* 0x0000000818187210 */ /* 0x000fe40007f1e0ff */
[----:B--2---:R2:W-:Y:S04]  /*0950*/  STS.64 [R12+0x80], R20 ;  /* 0x000080140c007388 */ /* 0x0045e80000000a00 */
[----:B------:R-:W3:Y:S01]  /*0960*/  LD.E.64 R22, desc[UR8][R22.64] ;  /* 0x0000000816167980 */ /* 0x000ee2000c101b00 */
[----:B------:R-:W-:Y:S01]  /*0970*/  IMAD.X R25, R25, 0x1, R9, P0 ;  /* 0x0000000119197824 */ /* 0x000fe200000e0609 */
[----:B------:R-:W-:-:S02]  /*0980*/  IADD3 R26, P0, PT, R26, R10, RZ ;  /* 0x0000000a1a1a7210 */ /* 0x000fc40007f1e0ff */
[----:B---3--:R2:W-:Y:S04]  /*0990*/  STS.64 [R12+0x100], R22 ;  /* 0x000100160c007388 */ /* 0x0085e80000000a00 */
[----:B-1----:R-:W3:Y:S01]  /*09a0*/  LD.E.64 R18, desc[UR8][R24.64] ;  /* 0x0000000818127980 */ /* 0x002ee2000c101b00 */
[----:B------:R-:W-:-:S03]  /*09b0*/  IMAD.X R27, R27, 0x1, R11, P0 ;  /* 0x000000011b1b7824 */ /* 0x000fc600000e060b */
[----:B---3--:R2:W-:Y:S04]  /*09c0*/  STS.64 [R12+0x180], R18 ;  /* 0x000180120c007388 */ /* 0x0085e80000000a00 */
[----:B------:R-:W3:Y:S04]  /*09d0*/  LD.E R26, desc[UR8][R26.64] ;  /* 0x000000081a1a7980 */ /* 0x000ee8000c101900 */
[----:B---3--:R2:W-:Y:S02]  /*09e0*/  STS [R15+0x200], R26 ;  /* 0x0002001a0f007388 */ /* 0x0085e40000000800 */
.L_x_5:
[----:B0-----:R-:W-:Y:S05]  /*09f0*/  BSYNC.RECONVERGENT B0 ;  /* 0x0000000000007941 */ /* 0x001fea0003800200 */
.L_x_4:
[----:B------:R-:W-:Y:S01]  /*0a00*/  BAR.SYNC.DEFER_BLOCKING 0x0 ;  /* 0x0000000000007b1d */ /* 0x000fe20000010000 */
[----:B------:R-:W-:-:S04]  /*0a10*/  ISETP.GE.AND P0, PT, R4, UR11, PT ;  /* 0x0000000b04007c0c */ /* 0x000fc8000bf06270 */
[----:B------:R-:W-:Y:S01]  /*0a20*/  ISETP.EQ.OR P0, PT, R5, RZ, P0 ;  /* 0x000000ff0500720c */ /* 0x000fe20000702670 */
[----:B------:R-:W-:-:S12]  /*0a30*/  BSSY.RECONVERGENT B0, `(.L_x_6) ;  /* 0x00000a3000007945 */ /* 0x000fd80003800200 */
[----:B------:R-:W-:Y:S05]  /*0a40*/  @P0 BRA `(.L_x_7) ;  /* 0x0000000800840947 */ /* 0x000fea0003800000 */
[----:B--2---:R-:W0:Y:S01]  /*0a50*/  LDS R15, [R15+0x200] ;  /* 0x000200000f0f7984 */ /* 0x004e220000000800 */
[----:B------:R-:W-:Y:S03]  /*0a60*/  BSSY.RECONVERGENT B2, `(.L_x_8) ;  /* 0x000002c000027945 */ /* 0x000fe60003800200 */
[----:B------:R1:W2:Y:S01]  /*0a70*/  LDS.64 R40, [R12+0x180] ;  /* 0x000180000c287984 */ /* 0x0002a20000000a00 */
[----:B0-----:R-:W-:-:S13]  /*0a80*/  ISETP.NE.AND P0, PT, R15, 0x1, PT ;  /* 0x000000010f00780c */ /* 0x001fda0003f05270 */
[----:B-12---:R-:W-:Y:S05]  /*0a90*/  @P0 BRA `(.L_x_9) ;  /* 0x0000000000a00947 */ /* 0x006fea0003800000 */
[----:B------:R-:W-:Y:S01]  /*0aa0*/  BSSY.RECONVERGENT B1, `(.L_x_10) ;  /* 0x0000009000017945 */ /* 0x000fe20003800200 */
[----:B------:R-:W-:Y:S02]  /*0ab0*/  IMAD.MOV.U32 R15, RZ, RZ, R0 ;  /* 0x000000ffff0f7224 */ /* 0x000fe400078e0000 */
[----:B------:R-:W-:Y:S02]  /*0ac0*/  IMAD.MOV.U32 R42, RZ, RZ, R6 ;  /* 0x000000ffff2a7224 */ /* 0x000fe400078e0006 */
[----:B------:R-:W-:Y:S01]  /*0ad0*/  IMAD.MOV.U32 R43, RZ, RZ, R7 ;  /* 0x000000ffff2b7224 */ /* 0x000fe200078e0007 */
[----:B------:R-:W-:Y:S06]  /*0ae0*/  @P2 BRA `(.L_x_11) ;  /* 0x0000000000102947 */ /* 0x000fec0003800000 */
[----:B------:R-:W-:Y:S01]  /*0af0*/  IMAD.MOV.U32 R16, RZ, RZ, R2 ;  /* 0x000000ffff107224 */ /* 0x000fe200078e0002 */
[----:B------:R-:W-:Y:S01]  /*0b00*/  MOV R44, 0xb30 ;  /* 0x00000b30002c7802 */ /* 0x000fe20000000f00 */
[----:B------:R-:W-:-:S07]  /*0b10*/  IMAD.MOV.U32 R25, RZ, RZ, R3 ;  /* 0x000000ffff197224 */ /* 0x000fce00078e0003 */
[----:B-----5:R-:W-:Y:S05]  /*0b20*/  CALL.REL.NOINC `($_Z15kernel_problem1iiiiP9BodyArrayS0_Ph$__internal_trig_reduction_slowpathd) ;  /* 0x0000001c00cc7944 */ /* 0x020fea0003c00000 */
.L_x_11:
[----:B------:R-:W-:Y:S05]  /*0b30*/  BSYNC.RECONVERGENT B1 ;  /* 0x0000000000017941 */ /* 0x000fea0003800200 */
.L_x_10:
[----:B------:R-:W-:-:S05]  /*0b40*/  IMAD.SHL.U32 R16, R15, 0x40, RZ ;  /* 0x000000400f107824 */ /* 0x000fca00078e00ff */
[----:B------:R-:W-:-:S04]  /*0b50*/  LOP3.LUT R16, R16, 0x40, RZ, 0xc0, !PT ;  /* 0x0000004010107812 */ /* 0x000fc800078ec0ff */
[----:B------:R-:W-:-:S05]  /*0b60*/  IADD3 R48, P0, PT, R16, UR6, RZ ;  /* 0x0000000610307c10 */ /* 0x000fca000ff1e0ff */
[----:B------:R-:W-:-:S05]  /*0b70*/  IMAD.X R49, RZ, RZ, UR7, P0 ;  /* 0x00000007ff317e24 */ /* 0x000fca00080e06ff */
[----:B------:R-:W2:Y:S04]  /*0b80*/  LDG.E.128.CONSTANT R16, desc[UR8][R48.64] ;  /* 0x0000000830107981 */ /* 0x000ea8000c1e9d00 */
[----:B------:R-:W3:Y:S04]  /*0b90*/  LDG.E.128.CONSTANT R20, desc[UR8][R48.64+0x10] ;  /* 0x0000100830147981 */ /* 0x000ee8000c1e9d00 */
[----:B------:R-:W4:Y:S01]  /*0ba0*/  LDG.E.128.CONSTANT R24, desc[UR8][R48.64+0x20] ;  /* 0x0000200830187981 */ /* 0x000f22000c1e9d00 */
[----:B------:R-:W-:Y:S01]  /*0bb0*/  LOP3.LUT R44, R15, 0x1, RZ, 0xc0, !PT ;  /* 0x000000010f2c7812 */ /* 0x000fe200078ec0ff */
[----:B------:R-:W-:-:S02]  /*0bc0*/  IMAD.MOV.U32 R46, RZ, RZ, 0x20fd8164 ;  /* 0x20fd8164ff2e7424 */ /* 0x000fc400078e00ff */
[----:B------:R-:W-:Y:S01]  /*0bd0*/  IMAD.MOV.U32 R47, RZ, RZ, 0x3da8ff83 ;  /* 0x3da8ff83ff2f7424 */ /* 0x000fe200078e00ff */
[----:B------:R-:W-:Y:S01]  /*0be0*/  ISETP.NE.U32.AND P0, PT, R44, 0x1, PT ;  /* 0x000000012c00780c */ /* 0x000fe20003f05070 */
[----:B------:R-:W-:-:S03]  /*0bf0*/  DMUL R44, R42, R42 ;  /* 0x0000002a2a2c7228 */ /* 0x000fc60000000000 */
[----:B------:R-:W-:Y:S02]  /*0c00*/  FSEL R46, R46, -8.06006814911005101289e+34, !P0 ;  /* 0xf9785eba2e2e7808 */ /* 0x000fe40004000000 */
[----:B------:R-:W-:-:S06]  /*0c10*/  FSEL R47, -R47, 0.11223486810922622681, !P0 ;  /* 0x3de5db652f2f7808 */ /* 0x000fcc0004000100 */
[----:B--2---:R-:W-:-:S08]  /*0c20*/  DFMA R16, R44, R46, R16 ;  /* 0x0000002e2c10722b */ /* 0x004fd00000000010 */
[----:B------:R-:W-:-:S08]  /*0c30*/  DFMA R16, R44, R16, R18 ;  /* 0x000000102c10722b */ /* 0x000fd00000000012 */
[----:B---3--:R-:W-:-:S08]  /*0c40*/  DFMA R16, R44, R16, R20 ;  /* 0x000000102c10722b */ /* 0x008fd00000000014 */
[----:B------:R-:W-:-:S08]  /*0c50*/  DFMA R16, R44, R16, R22 ;  /* 0x000000102c10722b */ /* 0x000fd00000000016 */
[----:B----4-:R-:W-:-:S08]  /*0c60*/  DFMA R16, R44, R16, R24 ;  /* 0x000000102c10722b */ /* 0x010fd00000000018 */
[----:B------:R-:W-:-:S08]  /*0c70*/  DFMA R16, R44, R16, R26 ;  /* 0x000000102c10722b */ /* 0x000fd0000000001a */
[----:B------:R-:W-:Y:S02]  /*0c80*/  DFMA R18, R16, R42, R42 ;  /* 0x0000002a1012722b */ /* 0x000fe4000000002a */
[----:B------:R-:W-:-:S10]  /*0c90*/  DFMA R16, R44, R16, 1 ;  /* 0x3ff000002c10742b */ /* 0x000fd40000000010 */
[----:B------:R-:W-:Y:S02]  /*0ca0*/  FSEL R20, R16, R18, !P0 ;  /* 0x0000001210147208 */ /* 0x000fe40004000000 */
[----:B------:R-:W-:Y:S01]  /*0cb0*/  FSEL R21, R17, R19, !P0 ;  /* 0x0000001311157208 */ /* 0x000fe20004000000 */
[----:B------:R-:W-:Y:S01]  /*0cc0*/  DMUL R18, R40, 0.5 ;  /* 0x3fe0000028127828 */ /* 0x000fe20000000000 */
[----:B------:R-:W-:-:S04]  /*0cd0*/  LOP3.LUT P0, RZ, R15, 0x2, RZ, 0xc0, !PT ;  /* 0x000000020fff7812 */ /* 0x000fc8000780c0ff */
[----:B------:R-:W-:-:S10]  /*0ce0*/  DADD R16, RZ, -R20 ;  /* 0x00000000ff107229 */ /* 0x000fd40000000814 */
[----:B------:R-:W-:Y:S02]  /*0cf0*/  FSEL R16, R20, R16, !P0 ;  /* 0x0000001014107208 */ /* 0x000fe40004000000 */
[----:B------:R-:W-:-:S06]  /*0d00*/  FSEL R17, R21, R17, !P0 ;  /* 0x0000001115117208 */ /* 0x000fcc0004000000 */
[----:B------:R-:W-:-:S11]  /*0d10*/  DFMA R40, R18, |R16|, R40 ;  /* 0x400000101228722b */ /* 0x000fd60000000028 */
.L_x_9:
[----:B------:R-:W-:Y:S05]  /*0d20*/  BSYNC.RECONVERGENT B2 ;  /* 0x0000000000027941 */ /* 0x000fea0003800200 */
.L_x_8:
[----:B------:R-:W0:Y:S01]  /*0d30*/  LDS.64 R56, [R12+0x80] ;  /* 0x000080000c387984 */ /* 0x000e220000000a00 */
[----:B------:R-:W-:Y:S01]  /*0d40*/  UMOV UR12, 0xa0b5ed8d ;  /* 0xa0b5ed8d000c7882 */ /* 0x000fe20000000000 */
[----:B------:R-:W-:Y:S01]  /*0d50*/  UMOV UR13, 0x3eb0c6f7 ;  /* 0x3eb0c6f7000d7882 */ /* 0x000fe20000000000 */
[----:B------:R-:W-:Y:S01]  /*0d60*/  BSSY.RECONVERGENT B1, `(.L_x_12) ;  /* 0x0000013000017945 */ /* 0x000fe20003800200 */
[----:B------:R-:W1:Y:S04]  /*0d70*/  LDS.64 R58, [R12] ;  /* 0x000000000c3a7984 */ /* 0x000e680000000a00 */
[----:B------:R-:W2:Y:S01]  /*0d80*/  LDS.64 R54, [R12+0x100] ;  /* 0x000100000c367984 */ /* 0x000ea20000000a00 */
[----:B0----5:R-:W-:Y:S02]  /*0d90*/  DADD R56, -R30, R56 ;  /* 0x000000001e387229 */ /* 0x021fe40000000138 */
[----:B-1----:R-:W-:-:S06]  /*0da0*/  DADD R58, -R28, R58 ;  /* 0x000000001c3a7229 */ /* 0x002fcc000000013a */
[----:B------:R-:W-:Y:S02]  /*0db0*/  DMUL R16, R56, R56 ;  /* 0x0000003838107228 */ /* 0x000fe40000000000 */
[----:B--2---:R-:W-:-:S06]  /*0dc0*/  DADD R54, -R32, R54 ;  /* 0x0000000020367229 */ /* 0x004fcc0000000136 */
[----:B------:R-:W-:-:S08]  /*0dd0*/  DFMA R16, R58, R58, R16 ;  /* 0x0000003a3a10722b */ /* 0x000fd00000000010 */
[----:B------:R-:W-:-:S08]  /*0de0*/  DFMA R16, R54, R54, R16 ;  /* 0x000000363610722b */ /* 0x000fd00000000010 */
[----:B------:R-:W-:-:S08]  /*0df0*/  DADD R52, R16, UR12 ;  /* 0x0000000c10347e29 */ /* 0x000fd00008000000 */
[----:B------:R-:W-:-:S14]  /*0e00*/  DSETP.NEU.AND P0, PT, R52, RZ, PT ;  /* 0x000000ff3400722a */ /* 0x000fdc0003f0d000 */
[----:B------:R-:W-:Y:S01]  /*0e10*/  @!P0 CS2R R16, SRZ ;  /* 0x0000000000108805 */ /* 0x000fe2000001ff00 */
[----:B------:R-:W-:Y:S06]  /*0e20*/  @!P0 BRA `(.L_x_13) ;  /* 0x0000000000188947 */ /* 0x000fec0003800000 */
[----:B------:R-:W-:Y:S01]  /*0e30*/  DADD R16, -RZ, |R52| ;  /* 0x00000000ff107229 */ /* 0x000fe20000000534 */
[----:B------:R-:W-:-:S10]  /*0e40*/  MOV R60, 0xe60 ;  /* 0x00000e60003c7802 */ /* 0x000fd40000000f00 */
[----:B------:R-:W-:Y:S05]  /*0e50*/  CALL.REL.NOINC `($_Z15kernel_problem1iiiiP9BodyArrayS0_Ph$__internal_accurate_pow) ;  /* 0x0000001000607944 */ /* 0x000fea0003c00000 */
[----:B------:R-:W-:-:S04]  /*0e60*/  ISETP.GE.AND P0, PT, R53, RZ, PT ;  /* 0x000000ff3500720c */ /* 0x000fc80003f06270 */
[----:B------:R-:W-:Y:S02]  /*0e70*/  FSEL R16, R16, RZ, P0 ;  /* 0x000000ff10107208 */ /* 0x000fe40000000000 */
[----:B------:R-:W-:-:S07]  /*0e80*/  FSEL R17, R20, -QNAN , P0 ;  /* 0xfff8000014117808 */ /* 0x000fce0000000000 */
.L_x_13:
[----:B------:R-:W-:Y:S05]  /*0e90*/  BSYNC.RECONVERGENT B1 ;  /* 0x0000000000017941 */ /* 0x000fea0003800200 */
.L_x_12:
[C---:B------:R-:W-:Y:S01]  /*0ea0*/  DADD R18, R52.reuse, 1.5 ;  /* 0x3ff8000034127429 */ /* 0x040fe20000000000 */
[----:B------:R-:W-:Y:S01]  /*0eb0*/  BSSY.RECONVERGENT B1, `(.L_x_14) ;  /* 0x000000b000017945 */ /* 0x000fe20003800200 */
[----:B------:R-:W-:-:S08]  /*0ec0*/  DSETP.NEU.AND P1, PT, R52, 1, PT ;  /* 0x3ff000003400742a */ /* 0x000fd00003f2d000 */
[----:B------:R-:W-:-:S04]  /*0ed0*/  LOP3.LUT R18, R19, 0x7ff00000, RZ, 0xc0, !PT ;  /* 0x7ff0000013127812 */ /* 0x000fc800078ec0ff */
[----:B------:R-:W-:-:S13]  /*0ee0*/  ISETP.NE.AND P0, PT, R18, 0x7ff00000, PT ;  /* 0x7ff000001200780c */ /* 0x000fda0003f05270 */
[----:B------:R-:W-:Y:S05]  /*0ef0*/  @P0 BRA `(.L_x_15) ;  /* 0x0000000000180947 */ /* 0x000fea0003800000 */
[----:B------:R-:W-:-:S14]  /*0f00*/  DSETP.NAN.AND P0, PT, R52, R52, PT ;  /* 0x000000343400722a */ /* 0x000fdc0003f08000 */
[----:B------:R-:W-:Y:S01]  /*0f10*/  @P0 DADD R16, R52, 1.5 ;  /* 0x3ff8000034100429 */ /* 0x000fe20000000000 */
[----:B------:R-:W-:Y:S10]  /*0f20*/  @P0 BRA `(.L_x_15) ;  /* 0x00000000000c0947 */ /* 0x000ff40003800000 */
[----:B------:R-:W-:-:S14]  /*0f30*/  DSETP.NEU.AND P0, PT, R52, +INF , PT ;  /* 0x7ff000003400742a */ /* 0x000fdc0003f0d000 */
[----:B------:R-:W-:Y:S02]  /*0f40*/  @!P0 IMAD.MOV.U32 R16, RZ, RZ, 0x0 ;  /* 0x00000000ff108424 */ /* 0x000fe400078e00ff */
[----:B------:R-:W-:-:S07]  /*0f50*/  @!P0 IMAD.MOV.U32 R17, RZ, RZ, 0x7ff00000 ;  /* 0x7ff00000ff118424 */ /* 0x000fce00078e00ff */
.L_x_15:
[----:B------:R-:W-:Y:S05]  /*0f60*/  BSYNC.RECONVERGENT B1 ;  /* 0x0000000000017941 */ /* 0x000fea0003800200 */
.L_x_14:
[----:B------:R-:W-:Y:S01]  /*0f70*/  FSEL R17, R17, 1.875, P1 ;  /* 0x3ff0000011117808 */ /* 0x000fe20000800000 */
[----:B------:R-:W-:Y:S01]  /*0f80*/  IMAD.MOV.U32 R18, RZ, RZ, 0x1 ;  /* 0x00000001ff127424 */ /* 0x000fe200078e00ff */
[----:B------:R-:W-:Y:S01]  /*0f90*/  FSEL R16, R16, RZ, P1 ;  /* 0x000000ff10107208 */ /* 0x000fe20000800000 */
[----:B------:R-:W-:Y:S01]  /*0fa0*/  UMOV UR12, 0xf4deae16 ;  /* 0xf4deae16000c7882 */ /* 0x000fe20000000000 */
[----:B------:R-:W0:Y:S01]  /*0fb0*/  MUFU.RCP64H R19, R17 ;  /* 0x0000001100137308 */ /* 0x000e220000001800 */
[----:B------:R-:W-:Y:S01]  /*0fc0*/  UMOV UR13, 0x3dd25868 ;  /* 0x3dd25868000d7882 */ /* 0x000fe20000000000 */
[----:B------:R-:W-:Y:S01]  /*0fd0*/  BSSY.RECONVERGENT B1, `(.L_x_16) ;  /* 0x0000015000017945 */ /* 0x000fe20003800200 */
[----:B------:R-:W-:-:S08]  /*0fe0*/  DMUL R40, R40, UR12 ;  /* 0x0000000c28287c28 */ /* 0x000fd00008000000 */
[----:B------:R-:W-:Y:S02]  /*0ff0*/  DMUL R58, R58, R40 ;  /* 0x000000283a3a7228 */ /* 0x000fe40000000000 */
[----:B0-----:R-:W-:-:S08]  /*1000*/  DFMA R20, -R16, R18, 1 ;  /* 0x3ff000001014742b */ /* 0x001fd00000000112 */
[----:B------:R-:W-:Y:S01]  /*1010*/  FSETP.GEU.AND P1, PT, |R59|, 6.5827683646048100446e-37, PT ;  /* 0x036000003b00780b */ /* 0x000fe20003f2e200 */
[----:B------:R-:W-:-:S08]  /*1020*/  DFMA R20, R20, R20, R20 ;  /* 0x000000141414722b */ /* 0x000fd00000000014 */
[----:B------:R-:W-:-:S08]  /*1030*/  DFMA R20, R18, R20, R18 ;  /* 0x000000141214722b */ /* 0x000fd00000000012 */
[----:B------:R-:W-:-:S08]  /*1040*/  DFMA R18, -R16, R20, 1 ;  /* 0x3ff000001012742b */ /* 0x000fd00000000114 */
[----:B------:R-:W-:-:S08]  /*1050*/  DFMA R18, R20, R18, R20 ;  /* 0x000000121412722b */ /* 0x000fd00000000014 */
[----:B------:R-:W-:-:S08]  /*1060*/  DMUL R20, R58, R18 ;  /* 0x000000123a147228 */ /* 0x000fd00000000000 */
[----:B------:R-:W-:-:S08]  /*1070*/  DFMA R22, -R16, R20, R58 ;  /* 0x000000141016722b */ /* 0x000fd0000000013a */
[----:B------:R-:W-:-:S10]  /*1080*/  DFMA R18, R18, R22, R20 ;  /* 0x000000161212722b */ /* 0x000fd40000000014 */
[----:B------:R-:W-:-:S05]  /*1090*/  FFMA R15, RZ, R17, R19 ;  /* 0x00000011ff0f7223 */ /* 0x000fca0000000013 */
[----:B------:R-:W-:-:S13]  /*10a0*/  FSETP.GT.AND P0, PT, |R15|, 1.469367938527859385e-39, PT ;  /* 0x001000000f00780b */ /* 0x000fda0003f04200 */
[----:B------:R-:W-:Y:S05]  /*10b0*/  @P0 BRA P1, `(.L_x_17) ;  /* 0x0000000000180947 */ /* 0x000fea0000800000 */
[----:B------:R-:W-:Y:S01]  /*10c0*/  IMAD.MOV.U32 R20, RZ, RZ, R58 ;  /* 0x000000ffff147224 */ /* 0x000fe200078e003a */
[----:B------:R-:W-:Y:S01]  /*10d0*/  MOV R46, 0x1120 ;  /* 0x00001120002e7802 */ /* 0x000fe20000000f00 */
[----:B------:R-:W-:Y:S02]  /*10e0*/  IMAD.MOV.U32 R21, RZ, RZ, R59 ;  /* 0x000000ffff157224 */ /* 0x000fe400078e003b */
[----:B------:R-:W-:Y:S02]  /*10f0*/  IMAD.MOV.U32 R18, RZ, RZ, R16 ;  /* 0x000000ffff127224 */ /* 0x000fe400078e0010 */
[----:B------:R-:W-:-:S07]  /*1100*/  IMAD.MOV.U32 R19, RZ, RZ, R17 ;  /* 0x000000ffff137224 */ /* 0x000fce00078e0011 */
[----:B------:R-:W-:Y:S05]  /*1110*/  CALL.REL.NOINC `($__internal_0_$__cuda_sm20_div_rn_f64_full) ;  /* 0x0000000800407944 */ /* 0x000fea0003c00000 */
.L_x_17:
[----:B------:R-:W-:Y:S05]  /*1120*/  BSYNC.RECONVERGENT B1 ;  /* 0x0000000000017941 */ /* 0x000fea0003800200 */
.L_x_16:
[----:B------:R-:W0:Y:S01]  /*1130*/  MUFU.RCP64H R21, R17 ;  /* 0x0000001100157308 */ /* 0x000e220000001800 */
[----:B------:R-:W-:Y:S01]  /*1140*/  IMAD.MOV.U32 R20, RZ, RZ, 0x1 ;  /* 0x00000001ff147424 */ /* 0x000fe200078e00ff */
[----:B------:R-:W-:Y:S01]  /*1150*/  DMUL R56, R56, R40 ;  /* 0x0000002838387228 */ /* 0x000fe20000000000 */
[----:B------:R-:W-:Y:S01]  /*1160*/  BSSY.RECONVERGENT B1, `(.L_x_18) ;  /* 0x0000016000017945 */ /* 0x000fe20003800200 */
[----:B------:R-:W-:-:S08]  /*1170*/  DADD R34, R34, R18 ;  /* 0x0000000022227229 */ /* 0x000fd00000000012 */
[----:B------:R-:W-:Y:S01]  /*1180*/  FSETP.GEU.AND P1, PT, |R57|, 6.5827683646048100446e-37, PT ;  /* 0x036000003900780b */ /* 0x000fe20003f2e200 */
[----:B0-----:R-:W-:-:S08]  /*1190*/  DFMA R22, -R16, R20, 1 ;  /* 0x3ff000001016742b */ /* 0x001fd00000000114 */
        /* <DEDUP_REMOVED lines=16> */
[----:B------:R-:W-:Y:S02]  /*12a0*/  IMAD.MOV.U32 R20, RZ, RZ, R18 ;  /* 0x000000ffff147224 */ /* 0x000fe400078e0012 */
[----:B------:R-:W-:-:S07]  /*12b0*/  IMAD.MOV.U32 R21, RZ, RZ, R19 ;  /* 0x000000ffff157224 */ /* 0x000fce00078e0013 */
.L_x_19:
[----:B------:R-:W-:Y:S05]  /*12c0*/  BSYNC.RECONVERGENT B1 ;  /* 0x0000000000017941 */ /* 0x000fea0003800200 */
.L_x_18:
        /* <DEDUP_REMOVED lines=23> */
.L_x_21:
[----:B------:R-:W-:Y:S05]  /*1440*/  BSYNC.RECONVERGENT B1 ;  /* 0x0000000000017941 */ /* 0x000fea0003800200 */
.L_x_20:
[----:B------:R-:W-:-:S11]  /*1450*/  DADD R38, R38, R18 ;  /* 0x0000000026267229 */ /* 0x000fd60000000012 */
.L_x_7:
[----:B------:R-:W-:Y:S05]  /*1460*/  BSYNC.RECONVERGENT B0 ;  /* 0x0000000000007941 */ /* 0x000fea0003800200 */
.L_x_6:
[----:B------:R-:W-:Y:S01]  /*1470*/  IADD3 R10, P0, PT, R10, 0x40, RZ ;  /* 0x000000400a0a7810 */ /* 0x000fe20007f1e0ff */
[----:B------:R-:W-:Y:S01]  /*1480*/  VIADD R4, R4, 0x10 ;  /* 0x0000001004047836 */ /* 0x000fe20000000000 */
[----:B------:R-:W-:Y:S01]  /*1490*/  IADD3 R8, P1, PT, R8, 0x80, RZ ;  /* 0x0000008008087810 */ /* 0x000fe20007f3e0ff */
[----:B------:R-:W-:Y:S02]  /*14a0*/  VIADD R5, R5, 0x10 ;  /* 0x0000001005057836 */ /* 0x000fe40000000000 */
[----:B------:R-:W-:Y:S02]  /*14b0*/  IMAD.X R11, RZ, RZ, R11, P0 ;  /* 0x000000ffff0b7224 */ /* 0x000fe400000e060b */
[----:B------:R-:W-:Y:S01]  /*14c0*/  IMAD.X R9, RZ, RZ, R9, P1 ;  /* 0x000000ffff097224 */ /* 0x000fe200008e0609 */
[----:B------:R-:W-:Y:S07]  /*14d0*/  BRA.U UP0, `(.L_x_22) ;  /* 0xfffffff100c47547 */ /* 0x000fee000b83ffff */
[----:B------:R-:W-:Y:S02]  /*14e0*/  DMUL R34, R34, 60 ;  /* 0x404e000022227828 */ /* 0x000fe40000000000 */
[----:B------:R-:W-:Y:S02]  /*14f0*/  DMUL R36, R36, 60 ;  /* 0x404e000024247828 */ /* 0x000fe40000000000 */
[----:B------:R-:W-:-:S11]  /*1500*/  DMUL R38, R38, 60 ;  /* 0x404e000026267828 */ /* 0x000fd60000000000 */
.L_x_2:
[----:B0-----:R-:W0:Y:S01]  /*1510*/  S2R R3, SR_CgaCtaId ;  /* 0x0000000000037919 */ /* 0x001e220000008800 */
[----:B------:R-:W-:Y:S01]  /*1520*/  MOV R0, 0x400 ;  /* 0x0000040000007802 */ /* 0x000fe20000000f00 */
[----:B------:R-:W-:Y:S01]  /*1530*/  IMAD R11, R13, UR10, R50 ;  /* 0x0000000a0d0b7c24 */ /* 0x000fe2000f8e0232 */
[----:B------:R-:W1:Y:S02]  /*1540*/  LDCU UR4, c[0x0][0x360] ;  /* 0x00006c00ff0477ac */ /* 0x000e640008000800 */
[----:B-1----:R-:W-:Y:S01]  /*1550*/  UISETP.GE.U32.AND UP0, UPT, UR4, 0x2, UPT ;  /* 0x000000020400788c */ /* 0x002fe2000bf06070 */
[----:B0-----:R-:W-:-:S05]  /*1560*/  LEA R16, R3, R0, 0x18 ;  /* 0x0000000003107211 */ /* 0x001fca00078ec0ff */
[----:B------:R-:W-:-:S05]  /*1570*/  IMAD R11, R11, 0x18, R16 ;  /* 0x000000180b0b7824 */ /* 0x000fca00078e0210 */
[----:B------:R0:W-:Y:S04]  /*1580*/  STS.64 [R11+0x800], R34 ;  /* 0x000800220b007388 */ /* 0x0001e80000000a00 */
[----:B------:R0:W-:Y:S04]  /*1590*/  STS.64 [R11+0x808], R36 ;  /* 0x000808240b007388 */ /* 0x0001e80000000a00 */
[----:B------:R0:W-:Y:S01]  /*15a0*/  STS.64 [R11+0x810], R38 ;  /* 0x000810260b007388 */ /* 0x0001e20000000a00 */
[----:B------:R-:W-:Y:S06]  /*15b0*/  BAR.SYNC.DEFER_BLOCKING 0x0 ;  /* 0x0000000000007b1d */ /* 0x000fec0000010000 */
[----:B------:R-:W-:Y:S05]  /*15c0*/  BRA.U !UP0, `(.L_x_23) ;  /* 0x0000000108647547 */ /* 0x000fea000b800000 */
[----:B------:R-:W-:-:S07]  /*15d0*/  IMAD.MOV.U32 R0, RZ, RZ, 0x2 ;  /* 0x00000002ff007424 */ /* 0x000fce00078e00ff */
.L_x_26:
[----:B------:R-:W-:Y:S01]  /*15e0*/  VIADD R2, R0, 0xffffffff ;  /* 0xffffffff00027836 */ /* 0x000fe20000000000 */
[----:B------:R-:W-:Y:S04]  /*15f0*/  BSSY.RECONVERGENT B0, `(.L_x_24) ;  /* 0x0000012000007945 */ /* 0x000fe80003800200 */
[----:B------:R-:W-:-:S13]  /*1600*/  LOP3.LUT P0, RZ, R2, R13, RZ, 0xc0, !PT ;  /* 0x0000000d02ff7212 */ /* 0x000fda000780c0ff */
[----:B-1----:R-:W-:Y:S05]  /*1610*/  @P0 BRA `(.L_x_25) ;  /* 0x00000000003c0947 */ /* 0x002fea0003800000 */
[----:B------:R-:W-:Y:S01]  /*1620*/  LEA.HI R3, R0, R13, RZ, 0x1f ;  /* 0x0000000d00037211 */ /* 0x000fe200078ff8ff */
[----:B------:R-:W-:Y:S04]  /*1630*/  LDS.64 R4, [R11+0x800] ;  /* 0x000800000b047984 */ /* 0x000fe80000000a00 */
[----:B------:R-:W-:Y:S01]  /*1640*/  IMAD R3, R3, UR10, R50 ;  /* 0x0000000a03037c24 */ /* 0x000fe2000f8e0232 */
[----:B------:R-:W-:Y:S03]  /*1650*/  LDS.64 R6, [R11+0x808] ;  /* 0x000808000b067984 */ /* 0x000fe60000000a00 */
[----:B------:R-:W-:Y:S01]  /*1660*/  IMAD R10, R3, 0x18, R16 ;  /* 0x00000018030a7824 */ /* 0x000fe200078e0210 */
[----:B------:R-:W-:Y:S04]  /*1670*/  LDS.64 R8, [R11+0x810] ;  /* 0x000810000b087984 */ /* 0x000fe80000000a00 */
[----:B------:R-:W1:Y:S02]  /*1680*/  LDS.64 R2, [R10+0x800] ;  /* 0x000800000a027984 */ /* 0x000e640000000a00 */
[----:B-1----:R-:W-:-:S07]  /*1690*/  DADD R2, R2, R4 ;  /* 0x0000000002027229 */ /* 0x002fce0000000004 */
[----:B------:R-:W-:Y:S04]  /*16a0*/  STS.64 [R11+0x800], R2 ;  /* 0x000800020b007388 */ /* 0x000fe80000000a00 */
[----:B------:R-:W1:Y:S02]  /*16b0*/  LDS.64 R4, [R10+0x808] ;  /* 0x000808000a047984 */ /* 0x000e640000000a00 */
[----:B-1----:R-:W-:-:S07]  /*16c0*/  DADD R4, R4, R6 ;  /* 0x0000000004047229 */ /* 0x002fce0000000006 */
[----:B------:R-:W-:Y:S04]  /*16d0*/  STS.64 [R11+0x808], R4 ;  /* 0x000808040b007388 */ /* 0x000fe80000000a00 */
[----:B------:R-:W1:Y:S02]  /*16e0*/  LDS.64 R6, [R10+0x810] ;  /* 0x000810000a067984 */ /* 0x000e640000000a00 */
[----:B-1----:R-:W-:-:S07]  /*16f0*/  DADD R6, R6, R8 ;  /* 0x0000000006067229 */ /* 0x002fce0000000008 */
[----:B------:R1:W-:Y:S04]  /*1700*/  STS.64 [R11+0x810], R6 ;  /* 0x000810060b007388 */ /* 0x0003e80000000a00 */
.L_x_25:
[----:B------:R-:W-:Y:S05]  /*1710*/  BSYNC.RECONVERGENT B0 ;  /* 0x0000000000007941 */ /* 0x000fea0003800200 */
.L_x_24:
[----:B------:R-:W-:Y:S01]  /*1720*/  IMAD.SHL.U32 R0, R0, 0x2, RZ ;  /* 0x0000000200007824 */ /* 0x000fe200078e00ff */
[----:B------:R-:W-:Y:S04]  /*1730*/  BAR.SYNC.DEFER_BLOCKING 0x0 ;  /* 0x0000000000007b1d */ /* 0x000fe80000010000 */
[----:B------:R-:W-:-:S13]  /*1740*/  ISETP.GT.U32.AND P0, PT, R0, UR4, PT ;  /* 0x0000000400007c0c */ /* 0x000fda000bf04070 */
[----:B------:R-:W-:Y:S05]  /*1750*/  @!P0 BRA `(.L_x_26) ;  /* 0xfffffffc00a08947 */ /* 0x000fea000383ffff */
.L_x_23:
[----:B------:R-:W3:Y:S02]  /*1760*/  LDCU UR5, c[0x0][0x384] ;  /* 0x00007080ff0577ac */ /* 0x000ee40008000800 */
[----:B---3--:R-:W-:-:S04]  /*1770*/  ISETP.GE.AND P0, PT, R14, UR5, PT ;  /* 0x000000050e007c0c */ /* 0x008fc8000bf06270 */
[----:B------:R-:W-:-:S13]  /*1780*/  ISETP.NE.OR P0, PT, R13, RZ, P0 ;  /* 0x000000ff0d00720c */ /* 0x000fda0000705670 */
[----:B------:R-:W-:Y:S05]  /*1790*/  @P0 EXIT ;  /* 0x000000000000094d */ /* 0x000fea0003800000 */
[----:B--2---:R-:W2:Y:S02]  /*17a0*/  LDC.64 R18, c[0x0][0x390] ;  /* 0x0000e400ff127b82 */ /* 0x004ea40000000a00 */
[----:B--2---:R-:W2:Y:S06]  /*17b0*/  LDG.E.64 R4, desc[UR8][R18.64+0x18] ;  /* 0x0000180812047981 */ /* 0x004eac000c1e1b00 */
[----:B------:R-:W3:Y:S01]  /*17c0*/  LDC.64 R2, c[0x0][0x398] ;  /* 0x0000e600ff027b82 */ /* 0x000ee20000000a00 */
[----:B-1----:R-:W4:Y:S04]  /*17d0*/  LDG.E.64 R6, desc[UR8][R18.64+0x20] ;  /* 0x0000200812067981 */ /* 0x002f28000c1e1b00 */
[----:B------:R-:W4:Y:S04]  /*17e0*/  LDG.E.64 R8, desc[UR8][R18.64+0x28] ;  /* 0x0000280812087981 */ /* 0x000f28000c1e1b00 */
[----:B---3--:R-:W3:Y:S01]  /*17f0*/  LDG.E.64 R12, desc[UR8][R2.64+0x18] ;  /* 0x00001808020c7981 */ /* 0x008ee2000c1e1b00 */
[----:B------:R-:W-:-:S05]  /*1800*/  IMAD R50, R50, 0x18, R16 ;  /* 0x0000001832327824 */ /* 0x000fca00078e0210 */
[----:B0-----:R-:W0:Y:S01]  /*1810*/  LDS.64 R10, [R50+0x800] ;  /* 0x00080000320a7984 */ /* 0x001e220000000a00 */
[----:B--2---:R-:W-:-:S06]  /*1820*/  IMAD.WIDE R4, R14, 0x8, R4 ;  /* 0x000000080e047825 */ /* 0x004fcc00078e0204 */
[----:B------:R-:W0:Y:S01]  /*1830*/  LD.E.64 R4, desc[UR8][R4.64] ;  /* 0x0000000804047980 */ /* 0x000e22000c101b00 */
[----:B----4-:R-:W-:-:S04]  /*1840*/  IMAD.WIDE R6, R14, 0x8, R6 ;  /* 0x000000080e067825 */ /* 0x010fc800078e0206 */
[C---:B------:R-:W-:Y:S02]  /*1850*/  IMAD.WIDE R8, R14.reuse, 0x8, R8 ;  /* 0x000000080e087825 */ /* 0x040fe400078e0208 */
[----:B------:R-:W2:Y:S04]  /*1860*/  LD.E.64 R6, desc[UR8][R6.64] ;  /* 0x0000000806067980 */ /* 0x000ea8000c101b00 */
[----:B------:R-:W4:Y:S01]  /*1870*/  LD.E.64 R8, desc[UR8][R8.64] ;  /* 0x0000000808087980 */ /* 0x000f22000c101b00 */
[----:B---3--:R-:W-:-:S03]  /*1880*/  IMAD.WIDE R16, R14, 0x8, R12 ;  /* 0x000000080e107825 */ /* 0x008fc600078e020c */
[----:B------:R-:W2:Y:S01]  /*1890*/  LDS.64 R12, [R50+0x808] ;  /* 0x00080800320c7984 */ /* 0x000ea20000000a00 */
[----:B0-----:R-:W-:-:S03]  /*18a0*/  DADD R10, R4, R10 ;  /* 0x00000000040a7229 */ /* 0x001fc6000000000a */
[----:B------:R-:W4:Y:S04]  /*18b0*/  LDS.64 R4, [R50+0x810] ;  /* 0x0008100032047984 */ /* 0x000f280000000a00 */
[----:B------:R0:W-:Y:S04]  /*18c0*/  ST.E.64 desc[UR8][R16.64], R10 ;  /* 0x0000000a10007985 */ /* 0x0001e8000c101b08 */
[----:B------:R-:W3:Y:S01]  /*18d0*/  LDG.E.64 R18, desc[UR8][R2.64+0x20] ;  /* 0x0000200802127981 */ /* 0x000ee2000c1e1b00 */
[----:B--2---:R-:W-:Y:S01]  /*18e0*/  DADD R12, R6, R12 ;  /* 0x00000000060c7229 */ /* 0x004fe2000000000c */
[----:B---3--:R-:W-:-:S06]  /*18f0*/  IMAD.WIDE R18, R14, 0x8, R18 ;  /* 0x000000080e127825 */ /* 0x008fcc00078e0212 */
[----:B------:R-:W-:Y:S04]  /*1900*/  ST.E.64 desc[UR8][R18.64], R12 ;  /* 0x0000000c12007985 */ /* 0x000fe8000c101b08 */
[----:B------:R-:W2:Y:S01]  /*1910*/  LDG.E.64 R20, desc[UR8][R2.64+0x28] ;  /* 0x0000280802147981 */ /* 0x000ea2000c1e1b00 */
[----:B----4-:R-:W-:Y:S01]  /*1920*/  DADD R4, R8, R4 ;  /* 0x0000000008047229 */ /* 0x010fe20000000004 */
[----:B--2---:R-:W-:-:S06]  /*1930*/  IMAD.WIDE R20, R14, 0x8, R20 ;  /* 0x000000080e147825 */ /* 0x004fcc00078e0214 */
[----:B------:R-:W-:Y:S04]  /*1940*/  ST.E.64 desc[UR8][R20.64], R4 ;  /* 0x0000000414007985 */ /* 0x000fe8000c101b08 */
[----:B------:R-:W2:Y:S01]  /*1950*/  LDG.E.64 R6, desc[UR8][R2.64] ;  /* 0x0000000802067981 */ /* 0x000ea2000c1e1b00 */
[----:B-----5:R-:W-:Y:S01]  /*1960*/  DFMA R28, R10, 60, R28 ;  /* 0x404e00000a1c782b */ /* 0x020fe2000000001c */
[----:B--2---:R-:W-:-:S06]  /*1970*/  IMAD.WIDE R6, R14, 0x8, R6 ;  /* 0x000000080e067825 */ /* 0x004fcc00078e0206 */
[----:B------:R-:W-:Y:S04]  /*1980*/  ST.E.64 desc[UR8][R6.64], R28 ;  /* 0x0000001c06007985 */ /* 0x000fe8000c101b08 */
[----:B------:R-:W2:Y:S01]  /*1990*/  LDG.E.64 R8, desc[UR8][R2.64+0x8] ;  /* 0x0000080802087981 */ /* 0x000ea2000c1e1b00 */
[----:B------:R-:W-:Y:S01]  /*19a0*/  DFMA R30, R12, 60, R30 ;  /* 0x404e00000c1e782b */ /* 0x000fe2000000001e */
[----:B--2---:R-:W-:-:S06]  /*19b0*/  IMAD.WIDE R8, R14, 0x8, R8 ;  /* 0x000000080e087825 */ /* 0x004fcc00078e0208 */
[----:B------:R-:W-:Y:S04]  /*19c0*/  ST.E.64 desc[UR8][R8.64], R30 ;  /* 0x0000001e08007985 */ /* 0x000fe8000c101b08 */
[----:B0-----:R-:W2:Y:S01]  /*19d0*/  LDG.E.64 R10, desc[UR8][R2.64+0x10] ;  /* 0x00001008020a7981 */ /* 0x001ea2000c1e1b00 */
[----:B------:R-:W-:Y:S01]  /*19e0*/  DFMA R32, R4, 60, R32 ;  /* 0x404e00000420782b */ /* 0x000fe20000000020 */
[----:B--2---:R-:W-:-:S06]  /*19f0*/  IMAD.WIDE R10, R14, 0x8, R10 ;  /* 0x000000080e0a7825 */ /* 0x004fcc00078e020a */
[----:B------:R-:W-:Y:S01]  /*1a00*/  ST.E.64 desc[UR8][R10.64], R32 ;  /* 0x000000200a007985 */ /* 0x000fe2000c101b08 */
[----:B------:R-:W-:Y:S05]  /*1a10*/  EXIT ;  /* 0x000000000000794d */ /* 0x000fea0003800000 */
        .weak           $__internal_0_$__cuda_sm20_div_rn_f64_full
        .type           $__internal_0_$__cuda_sm20_div_rn_f64_full,@function
        .size           $__internal_0_$__cuda_sm20_div_rn_f64_full,($_Z15kernel_problem1iiiiP9BodyArrayS0_Ph$__internal_accurate_pow - $__internal_0_$__cuda_sm20_div_rn_f64_full)
$__internal_0_$__cuda_sm20_div_rn_f64_full:
[C---:B------:R-:W-:Y:S01]  /*1a20*/  FSETP.GEU.AND P0, PT, |R19|.reuse, 1.469367938527859385e-39, PT ;  /* 0x001000001300780b */ /* 0x040fe20003f0e200 */
[----:B------:R-:W-:Y:S01]  /*1a30*/  IMAD.MOV.U32 R22, RZ, RZ, 0x1 ;  /* 0x00000001ff167424 */ /* 0x000fe200078e00ff */
[----:B------:R-:W-:Y:S01]  /*1a40*/  LOP3.LUT R44, R19, 0x800fffff, RZ, 0xc0, !PT ;  /* 0x800fffff132c7812 */ /* 0x000fe200078ec0ff */
[----:B------:R-:W-:Y:S01]  /*1a50*/  IMAD.MOV.U32 R15, RZ, RZ, 0x1ca00000 ;  /* 0x1ca00000ff0f7424 */ /* 0x000fe200078e00ff */
[C---:B------:R-:W-:Y:S01]  /*1a60*/  FSETP.GEU.AND P3, PT, |R21|.reuse, 1.469367938527859385e-39, PT ;  /* 0x001000001500780b */ /* 0x040fe20003f6e200 */
[----:B------:R-:W-:Y:S01]  /*1a70*/  BSSY.RECONVERGENT B2, `(.L_x_27) ;  /* 0x0000052000027945 */ /* 0x000fe20003800200 */
[----:B------:R-:W-:Y:S01]  /*1a80*/  LOP3.LUT R45, R44, 0x3ff00000, RZ, 0xfc, !PT ;  /* 0x3ff000002c2d7812 */ /* 0x000fe200078efcff */
[----:B------:R-:W-:Y:S01]  /*1a90*/  IMAD.MOV.U32 R44, RZ, RZ, R18 ;  /* 0x000000ffff2c7224 */ /* 0x000fe200078e0012 */
[----:B------:R-:W-:Y:S02]  /*1aa0*/  LOP3.LUT R47, R21, 0x7ff00000, RZ, 0xc0, !PT ;  /* 0x7ff00000152f7812 */ /* 0x000fe400078ec0ff */
[----:B------:R-:W-:-:S03]  /*1ab0*/  LOP3.LUT R48, R19, 0x7ff00000, RZ, 0xc0, !PT ;  /* 0x7ff0000013307812 */ /* 0x000fc600078ec0ff */
[----:B------:R-:W-:Y:S01]  /*1ac0*/  @!P0 DMUL R44, R18, 8.98846567431157953865e+307 ;  /* 0x7fe00000122c8828 */ /* 0x000fe20000000000 */
[----:B------:R-:W-:Y:S01]  /*1ad0*/  ISETP.GE.U32.AND P1, PT, R47, R48, PT ;  /* 0x000000302f00720c */ /* 0x000fe20003f26070 */
[----:B------:R-:W-:Y:S02]  /*1ae0*/  IMAD.MOV.U32 R49, RZ, RZ, R47 ;  /* 0x000000ffff317224 */ /* 0x000fe400078e002f */
[----:B------:R-:W-:Y:S01]  /*1af0*/  @!P3 LOP3.LUT R26, R19, 0x7ff00000, RZ, 0xc0, !PT ;  /* 0x7ff00000131ab812 */ /* 0x000fe200078ec0ff */
[----:B------:R-:W-:Y:S01]  /*1b00*/  @!P3 IMAD.MOV.U32 R42, RZ, RZ, RZ ;  /* 0x000000ffff2ab224 */ /* 0x000fe200078e00ff */
[----:B------:R-:W0:Y:S02]  /*1b10*/  MUFU.RCP64H R23, R45 ;  /* 0x0000002d00177308 */ /* 0x000e240000001800 */
[----:B------:R-:W-:Y:S02]  /*1b20*/  @!P3 ISETP.GE.U32.AND P4, PT, R47, R26, PT ;  /* 0x0000001a2f00b20c */ /* 0x000fe40003f86070 */
[----:B------:R-:W-:-:S02]  /*1b30*/  @!P0 LOP3.LUT R48, R45, 0x7ff00000, RZ, 0xc0, !PT ;  /* 0x7ff000002d308812 */ /* 0x000fc400078ec0ff */
[----:B------:R-:W-:-:S03]  /*1b40*/  @!P3 SEL R27, R15, 0x63400000, !P4 ;  /* 0x634000000f1bb807 */ /* 0x000fc60006000000 */
[----:B------:R-:W-:Y:S01]  /*1b50*/  VIADD R51, R48, 0xffffffff ;  /* 0xffffffff30337836 */ /* 0x000fe20000000000 */
[----:B------:R-:W-:-:S04]  /*1b60*/  @!P3 LOP3.LUT R27, R27, 0x80000000, R21, 0xf8, !PT ;  /* 0x800000001b1bb812 */ /* 0x000fc800078ef815 */
[----:B------:R-:W-:Y:S01]  /*1b70*/  @!P3 LOP3.LUT R43, R27, 0x100000, RZ, 0xfc, !PT ;  /* 0x001000001b2bb812 */ /* 0x000fe200078efcff */
[----:B0-----:R-:W-:-:S08]  /*1b80*/  DFMA R24, R22, -R44, 1 ;  /* 0x3ff000001618742b */ /* 0x001fd0000000082c */
[----:B------:R-:W-:-:S08]  /*1b90*/  DFMA R24, R24, R24, R24 ;  /* 0x000000181818722b */ /* 0x000fd00000000018 */
[----:B------:R-:W-:Y:S01]  /*1ba0*/  DFMA R24, R22, R24, R22 ;  /* 0x000000181618722b */ /* 0x000fe20000000016 */
[----:B------:R-:W-:Y:S01]  /*1bb0*/  SEL R23, R15, 0x63400000, !P1 ;  /* 0x634000000f177807 */ /* 0x000fe20004800000 */
[----:B------:R-:W-:-:S03]  /*1bc0*/  IMAD.MOV.U32 R22, RZ, RZ, R20 ;  /* 0x000000ffff167224 */ /* 0x000fc600078e0014 */
[----:B------:R-:W-:-:S03]  /*1bd0*/  LOP3.LUT R23, R23, 0x800fffff, R21, 0xf8, !PT ;  /* 0x800fffff17177812 */ /* 0x000fc600078ef815 */
[----:B------:R-:W-:-:S03]  /*1be0*/  DFMA R26, R24, -R44, 1 ;  /* 0x3ff00000181a742b */ /* 0x000fc6000000082c */
[----:B------:R-:W-:-:S05]  /*1bf0*/  @!P3 DFMA R22, R22, 2, -R42 ;  /* 0x400000001616b82b */ /* 0x000fca000000082a */
[----:B------:R-:W-:-:S05]  /*1c00*/  DFMA R24, R24, R26, R24 ;  /* 0x0000001a1818722b */ /* 0x000fca0000000018 */
[----:B------:R-:W-:-:S03]  /*1c10*/  @!P3 LOP3.LUT R49, R23, 0x7ff00000, RZ, 0xc0, !PT ;  /* 0x7ff000001731b812 */ /* 0x000fc600078ec0ff */
[----:B------:R-:W-:Y:S02]  /*1c20*/  DMUL R26, R24, R22 ;  /* 0x00000016181a7228 */ /* 0x000fe40000000000 */
[----:B------:R-:W-:-:S05]  /*1c30*/  VIADD R42, R49, 0xffffffff ;  /* 0xffffffff312a7836 */ /* 0x000fca0000000000 */
[----:B------:R-:W-:Y:S01]  /*1c40*/  ISETP.GT.U32.AND P0, PT, R42, 0x7feffffe, PT ;  /* 0x7feffffe2a00780c */ /* 0x000fe20003f04070 */
[----:B------:R-:W-:-:S03]  /*1c50*/  DFMA R42, R26, -R44, R22 ;  /* 0x8000002c1a2a722b */ /* 0x000fc60000000016 */
[----:B------:R-:W-:-:S05]  /*1c60*/  ISETP.GT.U32.OR P0, PT, R51, 0x7feffffe, P0 ;  /* 0x7feffffe3300780c */ /* 0x000fca0000704470 */
[----:B------:R-:W-:-:S08]  /*1c70*/  DFMA R42, R24, R42, R26 ;  /* 0x0000002a182a722b */ /* 0x000fd0000000001a */
[----:B------:R-:W-:Y:S05]  /*1c80*/  @P0 BRA `(.L_x_28) ;  /* 0x00000000006c0947 */ /* 0x000fea0003800000 */
[----:B------:R-:W-:-:S04]  /*1c90*/  LOP3.LUT R24, R19, 0x7ff00000, RZ, 0xc0, !PT ;  /* 0x7ff0000013187812 */ /* 0x000fc800078ec0ff */
[CC--:B------:R-:W-:Y:S02]  /*1ca0*/  VIADDMNMX R20, R47.reuse, -R24.reuse, 0xb9600000, !PT ;  /* 0xb96000002f147446 */ /* 0x0c0fe40007800918 */
[----:B------:R-:W-:Y:S02]  /*1cb0*/  ISETP.GE.U32.AND P0, PT, R47, R24, PT ;  /* 0x000000182f00720c */ /* 0x000fe40003f06070 */
[----:B------:R-:W-:Y:S02]  /*1cc0*/  VIMNMX R20, PT, PT, R20, 0x46a00000, PT ;  /* 0x46a0000014147848 */ /* 0x000fe40003fe0100 */
[----:B------:R-:W-:-:S05]  /*1cd0*/  SEL R15, R15, 0x63400000, !P0 ;  /* 0x634000000f0f7807 */ /* 0x000fca0004000000 */
[----:B------:R-:W-:Y:S02]  /*1ce0*/  IMAD.IADD R26, R20, 0x1, -R15 ;  /* 0x00000001141a7824 */ /* 0x000fe400078e0a0f */
[----:B------:R-:W-:Y:S02]  /*1cf0*/  IMAD.MOV.U32 R20, RZ, RZ, RZ ;  /* 0x000000ffff147224 */ /* 0x000fe400078e00ff */
[----:B------:R-:W-:-:S06]  /*1d00*/  VIADD R21, R26, 0x7fe00000 ;  /* 0x7fe000001a157836 */ /* 0x000fcc0000000000 */
[----:B------:R-:W-:-:S10]  /*1d10*/  DMUL R24, R42, R20 ;  /* 0x000000142a187228 */ /* 0x000fd40000000000 */
[----:B------:R-:W-:-:S13]  /*1d20*/  FSETP.GTU.AND P0, PT, |R25|, 1.469367938527859385e-39, PT ;  /* 0x001000001900780b */ /* 0x000fda0003f0c200 */
[----:B------:R-:W-:Y:S05]  /*1d30*/  @P0 BRA `(.L_x_29) ;  /* 0x0000000000940947 */ /* 0x000fea0003800000 */
[----:B------:R-:W-:Y:S01]  /*1d40*/  DFMA R22, R42, -R44, R22 ;  /* 0x8000002c2a16722b */ /* 0x000fe20000000016 */
[----:B------:R-:W-:-:S09]  /*1d50*/  IMAD.MOV.U32 R20, RZ, RZ, RZ ;  /* 0x000000ffff147224 */ /* 0x000fd200078e00ff */
[C---:B------:R-:W-:Y:S02]  /*1d60*/  FSETP.NEU.AND P0, PT, R23.reuse, RZ, PT ;  /* 0x000000ff1700720b */ /* 0x040fe40003f0d000 */
[----:B------:R-:W-:-:S04]  /*1d70*/  LOP3.LUT R15, R23, 0x80000000, R19, 0x48, !PT ;  /* 0x80000000170f7812 */ /* 0x000fc800078e4813 */
[----:B------:R-:W-:-:S07]  /*1d80*/  LOP3.LUT R21, R15, R21, RZ, 0xfc, !PT ;  /* 0x000000150f157212 */ /* 0x000fce00078efcff */
[----:B------:R-:W-:Y:S05]  /*1d90*/  @!P0 BRA `(.L_x_29) ;  /* 0x00000000007c8947 */ /* 0x000fea0003800000 */
[----:B------:R-:W-:Y:S01]  /*1da0*/  IMAD.MOV R19, RZ, RZ, -R26 ;  /* 0x000000ffff137224 */ /* 0x000fe200078e0a1a */
[----:B------:R-:W-:Y:S01]  /*1db0*/  DMUL.RP R20, R42, R20 ;  /* 0x000000142a147228 */ /* 0x000fe20000008000 */
[----:B------:R-:W-:-:S06]  /*1dc0*/  IMAD.MOV.U32 R18, RZ, RZ, RZ ;  /* 0x000000ffff127224 */ /* 0x000fcc00078e00ff */
[----:B------:R-:W-:-:S03]  /*1dd0*/  DFMA R18, R24, -R18, R42 ;  /* 0x800000121812722b */ /* 0x000fc6000000002a */
[----:B------:R-:W-:-:S03]  /*1de0*/  LOP3.LUT R15, R21, R15, RZ, 0x3c, !PT ;  /* 0x0000000f150f7212 */ /* 0x000fc600078e3cff */
[----:B------:R-:W-:-:S04]  /*1df0*/  IADD3 R18, PT, PT, -R26, -0x43300000, RZ ;  /* 0xbcd000001a127810 */ /* 0x000fc80007ffe1ff */
[----:B------:R-:W-:-:S04]  /*1e00*/  FSETP.NEU.AND P0, PT, |R19|, R18, PT ;  /* 0x000000121300720b */ /* 0x000fc80003f0d200 */
[----:B------:R-:W-:Y:S02]  /*1e10*/  FSEL R24, R20, R24, !P0 ;  /* 0x0000001814187208 */ /* 0x000fe40004000000 */
[----:B------:R-:W-:Y:S01]  /*1e20*/  FSEL R25, R15, R25, !P0 ;  /* 0x000000190f197208 */ /* 0x000fe20004000000 */
[----:B------:R-:W-:Y:S06]  /*1e30*/  BRA `(.L_x_29) ;  /* 0x0000000000547947 */ /* 0x000fec0003800000 */
.L_x_28:
[----:B------:R-:W-:-:S14]  /*1e40*/  DSETP.NAN.AND P0, PT, R20, R20, PT ;  /* 0x000000141400722a */ /* 0x000fdc0003f08000 */
[----:B------:R-:W-:Y:S05]  /*1e50*/  @P0 BRA `(.L_x_30) ;  /* 0x0000000000440947 */ /* 0x000fea0003800000 */
[----:B------:R-:W-:-:S14]  /*1e60*/  DSETP.NAN.AND P0, PT, R18, R18, PT ;  /* 0x000000121200722a */ /* 0x000fdc0003f08000 */
[----:B------:R-:W-:Y:S05]  /*1e70*/  @P0 BRA `(.L_x_31) ;  /* 0x0000000000300947 */ /* 0x000fea0003800000 */
[----:B------:R-:W-:Y:S01]  /*1e80*/  ISETP.NE.AND P0, PT, R49, R48, PT ;  /* 0x000000303100720c */ /* 0x000fe20003f05270 */
[----:B------:R-:W-:Y:S02]  /*1e90*/  IMAD.MOV.U32 R24, RZ, RZ, 0x0 ;  /* 0x00000000ff187424 */ /* 0x000fe400078e00ff */
[----:B------:R-:W-:-:S10]  /*1ea0*/  IMAD.MOV.U32 R25, RZ, RZ, -0x80000 ;  /* 0xfff80000ff197424 */ /* 0x000fd400078e00ff */
[----:B------:R-:W-:Y:S05]  /*1eb0*/  @!P0 BRA `(.L_x_29) ;  /* 0x0000000000348947 */ /* 0x000fea0003800000 */
[----:B------:R-:W-:Y:S02]  /*1ec0*/  ISETP.NE.AND P0, PT, R49, 0x7ff00000, PT ;  /* 0x7ff000003100780c */ /* 0x000fe40003f05270 */
[----:B------:R-:W-:Y:S02]  /*1ed0*/  LOP3.LUT R25, R21, 0x80000000, R19, 0x48, !PT ;  /* 0x8000000015197812 */ /* 0x000fe400078e4813 */
[----:B------:R-:W-:-:S13]  /*1ee0*/  ISETP.EQ.OR P0, PT, R48, RZ, !P0 ;  /* 0x000000ff3000720c */ /* 0x000fda0004702670 */
[----:B------:R-:W-:Y:S01]  /*1ef0*/  @P0 LOP3.LUT R15, R25, 0x7ff00000, RZ, 0xfc, !PT ;  /* 0x7ff00000190f0812 */ /* 0x000fe200078efcff */
[----:B------:R-:W-:Y:S02]  /*1f00*/  @!P0 IMAD.MOV.U32 R24, RZ, RZ, RZ ;  /* 0x000000ffff188224 */ /* 0x000fe400078e00ff */
[----:B------:R-:W-:Y:S02]  /*1f10*/  @P0 IMAD.MOV.U32 R24, RZ, RZ, RZ ;  /* 0x000000ffff180224 */ /* 0x000fe400078e00ff */
[----:B------:R-:W-:Y:S01]  /*1f20*/  @P0 IMAD.MOV.U32 R25, RZ, RZ, R15 ;  /* 0x000000ffff190224 */ /* 0x000fe200078e000f */
[----:B------:R-:W-:Y:S06]  /*1f30*/  BRA `(.L_x_29) ;  /* 0x0000000000147947 */ /* 0x000fec0003800000 */
.L_x_31:
[----:B------:R-:W-:Y:S01]  /*1f40*/  LOP3.LUT R25, R19, 0x80000, RZ, 0xfc, !PT ;  /* 0x0008000013197812 */ /* 0x000fe200078efcff */
[----:B------:R-:W-:Y:S01]  /*1f50*/  IMAD.MOV.U32 R24, RZ, RZ, R18 ;  /* 0x000000ffff187224 */ /* 0x000fe200078e0012 */
[----:B------:R-:W-:Y:S06]  /*1f60*/  BRA `(.L_x_29) ;  /* 0x0000000000087947 */ /* 0x000fec0003800000 */
.L_x_30:
[----:B------:R-:W-:Y:S01]  /*1f70*/  LOP3.LUT R25, R21, 0x80000, RZ, 0xfc, !PT ;  /* 0x0008000015197812 */ /* 0x000fe200078efcff */
[----:B------:R-:W-:-:S07]  /*1f80*/  IMAD.MOV.U32 R24, RZ, RZ, R20 ;  /* 0x000000ffff187224 */ /* 0x000fce00078e0014 */
.L_x_29:
[----:B------:R-:W-:Y:S05]  /*1f90*/  BSYNC.RECONVERGENT B2 ;  /* 0x0000000000027941 */ /* 0x000fea0003800200 */
.L_x_27:
[----:B------:R-:W-:Y:S02]  /*1fa0*/  IMAD.MOV.U32 R47, RZ, RZ, 0x0 ;  /* 0x00000000ff2f7424 */ /* 0x000fe400078e00ff */
[----:B------:R-:W-:Y:S02]  /*1fb0*/  IMAD.MOV.U32 R18, RZ, RZ, R24 ;  /* 0x000000ffff127224 */ /* 0x000fe400078e0018 */
[----:B------:R-:W-:Y:S01]  /*1fc0*/  IMAD.MOV.U32 R19, RZ, RZ, R25 ;  /* 0x000000ffff137224 */ /* 0x000fe200078e0019 */
[----:B------:R-:W-:Y:S06]  /*1fd0*/  RET.REL.NODEC R46 `(_Z15kernel_problem1iiiiP9BodyArrayS0_Ph) ;  /* 0xffffffe02e087950 */ /* 0x000fec0003c3ffff */
        .type           $_Z15kernel_problem1iiiiP9BodyArrayS0_Ph$__internal_accurate_pow,@function
        .size           $_Z15kernel_problem1iiiiP9BodyArrayS0_Ph$__internal_accurate_pow,($_Z15kernel_problem1iiiiP9BodyArrayS0_Ph$__internal_trig_reduction_slowpathd - $_Z15kernel_problem1iiiiP9BodyArrayS0_Ph$__internal_accurate_pow)
$_Z15kernel_problem1iiiiP9BodyArrayS0_Ph$__internal_accurate_pow:
[----:B------:R-:W-:Y:S01]  /*1fe0*/  ISETP.GT.U32.AND P0, PT, R17, 0xfffff, PT ;  /* 0x000fffff1100780c */ /* 0x000fe20003f04070 */
[----:B------:R-:W-:Y:S01]  /*1ff0*/  IMAD.MOV.U32 R15, RZ, RZ, R17 ;  /* 0x000000ffff0f7224 */ /* 0x000fe200078e0011 */
[----:B------:R-:W-:Y:S01]  /*2000*/  UMOV UR12, 0x7d2cafe2 ;  /* 0x7d2cafe2000c7882 */ /* 0x000fe20000000000 */
[----:B------:R-:W-:Y:S01]  /*2010*/  IMAD.MOV.U32 R20, RZ, RZ, RZ ;  /* 0x000000ffff147224 */ /* 0x000fe200078e00ff */
[----:B------:R-:W-:Y:S01]  /*2020*/  UMOV UR13, 0x3eb0f5ff ;  /* 0x3eb0f5ff000d7882 */ /* 0x000fe20000000000 */
[----:B------:R-:W-:Y:S01]  /*2030*/  IMAD.MOV.U32 R24, RZ, RZ, 0x41ad3b5a ;  /* 0x41ad3b5aff187424 */ /* 0x000fe200078e00ff */
[----:B------:R-:W-:Y:S01]  /*2040*/  UMOV UR14, 0x3b39803f ;  /* 0x3b39803f000e7882 */ /* 0x000fe20000000000 */
[----:B------:R-:W-:Y:S01]  /*2050*/  IMAD.MOV.U32 R25, RZ, RZ, 0x3ed0f5d2 ;  /* 0x3ed0f5d2ff197424 */ /* 0x000fe200078e00ff */
[----:B------:R-:W-:-:S05]  /*2060*/  UMOV UR15, 0x3c7abc9e ;  /* 0x3c7abc9e000f7882 */ /* 0x000fca0000000000 */
[----:B------:R-:W-:-:S10]  /*2070*/  @!P0 DMUL R18, R16, 1.80143985094819840000e+16 ;  /* 0x4350000010128828 */ /* 0x000fd40000000000 */
[----:B------:R-:W-:Y:S02]  /*2080*/  @!P0 IMAD.MOV.U32 R15, RZ, RZ, R19 ;  /* 0x000000ffff0f8224 */ /* 0x000fe400078e0013 */
[----:B------:R-:W-:-:S03]  /*2090*/  @!P0 IMAD.MOV.U32 R16, RZ, RZ, R18 ;  /* 0x000000ffff108224 */ /* 0x000fc600078e0012 */
[----:B------:R-:W-:Y:S01]  /*20a0*/  LOP3.LUT R15, R15, 0x800fffff, RZ, 0xc0, !PT ;  /* 0x800fffff0f0f7812 */ /* 0x000fe200078ec0ff */
[----:B------:R-:W-:Y:S01]  /*20b0*/  IMAD.MOV.U32 R22, RZ, RZ, R16 ;  /* 0x000000ffff167224 */ /* 0x000fe200078e0010 */
[----:B------:R-:W-:Y:S02]  /*20c0*/  SHF.R.U32.HI R16, RZ, 0x14, R17 ;  /* 0x00000014ff107819 */ /* 0x000fe40000011611 */
[----:B------:R-:W-:Y:S02]  /*20d0*/  LOP3.LUT R23, R15, 0x3ff00000, RZ, 0xfc, !PT ;  /* 0x3ff000000f177812 */ /* 0x000fe400078efcff */
[----:B------:R-:W-:Y:S02]  /*20e0*/  @!P0 LEA.HI R16, R19, 0xffffffca, RZ, 0xc ;  /* 0xffffffca13108811 */ /* 0x000fe400078f60ff */
[----:B------:R-:W-:-:S03]  /*20f0*/  ISETP.GE.U32.AND P1, PT, R23, 0x3ff6a09f, PT ;  /* 0x3ff6a09f1700780c */ /* 0x000fc60003f26070 */
[----:B------:R-:W-:-:S10]  /*2100*/  VIADD R17, R16, 0xfffffc01 ;  /* 0xfffffc0110117836 */ /* 0x000fd40000000000 */
[----:B------:R-:W-:Y:S02]  /*2110*/  @P1 VIADD R15, R23, 0xfff00000 ;  /* 0xfff00000170f1836 */ /* 0x000fe40000000000 */
[----:B------:R-:W-:Y:S02]  /*2120*/  @P1 VIADD R17, R16, 0xfffffc02 ;  /* 0xfffffc0210111836 */ /* 0x000fe40000000000 */
[----:B------:R-:W-:-:S03]  /*2130*/  @P1 IMAD.MOV.U32 R23, RZ, RZ, R15 ;  /* 0x000000ffff171224 */ /* 0x000fc600078e000f */
[----:B------:R-:W-:Y:S01]  /*2140*/  LOP3.LUT R16, R17, 0x80000000, RZ, 0x3c, !PT ;  /* 0x8000000011107812 */ /* 0x000fe200078e3cff */
[----:B------:R-:W-:Y:S02]  /*2150*/  IMAD.MOV.U32 R17, RZ, RZ, 0x43300000 ;  /* 0x43300000ff117424 */ /* 0x000fe400078e00ff */
[C---:B------:R-:W-:Y:S02]  /*2160*/  DADD R42, R22.reuse, 1 ;  /* 0x3ff00000162a7429 */ /* 0x040fe40000000000 */
[----:B------:R-:W-:-:S04]  /*2170*/  DADD R22, R22, -1 ;  /* 0xbff0000016167429 */ /* 0x000fc80000000000 */
[----:B------:R-:W0:Y:S02]  /*2180*/  MUFU.RCP64H R21, R43 ;  /* 0x0000002b00157308 */ /* 0x000e240000001800 */
[----:B0-----:R-:W-:-:S08]  /*2190*/  DFMA R26, -R42, R20, 1 ;  /* 0x3ff000002a1a742b */ /* 0x001fd00000000114 */
[----:B------:R-:W-:-:S08]  /*21a0*/  DFMA R26, R26, R26, R26 ;  /* 0x0000001a1a1a722b */ /* 0x000fd0000000001a */
[----:B------:R-:W-:-:S08]  /*21b0*/  DFMA R26, R20, R26, R20 ;  /* 0x0000001a141a722b */ /* 0x000fd00000000014 */
[----:B------:R-:W-:-:S08]  /*21c0*/  DMUL R20, R22, R26 ;  /* 0x0000001a16147228 */ /* 0x000fd00000000000 */
[----:B------:R-:W-:-:S08]  /*21d0*/  DFMA R20, R22, R26, R20 ;  /* 0x0000001a1614722b */ /* 0x000fd00000000014 */
[----:B------:R-:W-:-:S08]  /*21e0*/  DMUL R44, R20, R20 ;  /* 0x00000014142c7228 */ /* 0x000fd00000000000 */
[----:B------:R-:W-:Y:S01]  /*21f0*/  DFMA R24, R44, UR12, R24 ;  /* 0x0000000c2c187c2b */ /* 0x000fe20008000018 */
[----:B------:R-:W-:Y:S01]  /*2200*/  UMOV UR12, 0x75488a3f ;  /* 0x75488a3f000c7882 */ /* 0x000fe20000000000 */
[----:B------:R-:W-:-:S06]  /*2210*/  UMOV UR13, 0x3ef3b20a ;  /* 0x3ef3b20a000d7882 */ /* 0x000fcc0000000000 */
[----:B------:R-:W-:Y:S01]  /*2220*/  DFMA R42, R44, R24, UR12 ;  /* 0x0000000c2c2a7e2b */ /* 0x000fe20008000018 */
[----:B------:R-:W-:Y:S01]  /*2230*/  UMOV UR12, 0xe4faecd5 ;  /* 0xe4faecd5000c7882 */ /* 0x000fe20000000000 */
[----:B------:R-:W-:Y:S01]  /*2240*/  UMOV UR13, 0x3f1745cd ;  /* 0x3f1745cd000d7882 */ /* 0x000fe20000000000 */
[----:B------:R-:W-:-:S05]  /*2250*/  DADD R24, R22, -R20 ;  /* 0x0000000016187229 */ /* 0x000fca0000000814 */
[----:B------:R-:W-:Y:S01]  /*2260*/  DFMA R42, R44, R42, UR12 ;  /* 0x0000000c2c2a7e2b */ /* 0x000fe2000800002a */
[----:B------:R-:W-:Y:S01]  /*2270*/  UMOV UR12, 0x258a578b ;  /* 0x258a578b000c7882 */ /* 0x000fe20000000000 */
[----:B------:R-:W-:Y:S01]  /*2280*/  UMOV UR13, 0x3f3c71c7 ;  /* 0x3f3c71c7000d7882 */ /* 0x000fe20000000000 */
[----:B------:R-:W-:-:S05]  /*2290*/  DADD R24, R24, R24 ;  /* 0x0000000018187229 */ /* 0x000fca0000000018 */
[----:B------:R-:W-:Y:S01]  /*22a0*/  DFMA R42, R44, R42, UR12 ;  /* 0x0000000c2c2a7e2b */ /* 0x000fe2000800002a */
[----:B------:R-:W-:Y:S01]  /*22b0*/  UMOV UR12, 0x9242b910 ;  /* 0x9242b910000c7882 */ /* 0x000fe20000000000 */
[----:B------:R-:W-:Y:S01]  /*22c0*/  UMOV UR13, 0x3f624924 ;  /* 0x3f624924000d7882 */ /* 0x000fe20000000000 */
[----:B------:R-:W-:-:S05]  /*22d0*/  DFMA R24, R22, -R20, R24 ;  /* 0x800000141618722b */ /* 0x000fca0000000018 */
[----:B------:R-:W-:Y:S01]  /*22e0*/  DFMA R42, R44, R42, UR12 ;  /* 0x0000000c2c2a7e2b */ /* 0x000fe2000800002a */
[----:B------:R-:W-:Y:S01]  /*22f0*/  UMOV UR12, 0x99999dfb ;  /* 0x99999dfb000c7882 */ /* 0x000fe20000000000 */
[----:B------:R-:W-:Y:S01]  /*2300*/  UMOV UR13, 0x3f899999 ;  /* 0x3f899999000d7882 */ /* 0x000fe20000000000 */
[----:B------:R-:W-:Y:S02]  /*2310*/  DMUL R24, R26, R24 ;  /* 0x000000181a187228 */ /* 0x000fe40000000000 */
[----:B------:R-:W-:-:S03]  /*2320*/  DMUL R26, R20, R20 ;  /* 0x00000014141a7228 */ /* 0x000fc60000000000 */
[----:B------:R-:W-:Y:S01]  /*2330*/  DFMA R42, R44, R42, UR12 ;  /* 0x0000000c2c2a7e2b */ /* 0x000fe2000800002a */
[----:B------:R-:W-:Y:S01]  /*2340*/  UMOV UR12, 0x55555555 ;  /* 0x55555555000c7882 */ /* 0x000fe20000000000 */
[----:B------:R-:W-:-:S06]  /*2350*/  UMOV UR13, 0x3fb55555 ;  /* 0x3fb55555000d7882 */ /* 0x000fcc0000000000 */
[----:B------:R-:W-:-:S08]  /*2360*/  DFMA R22, R44, R42, UR12 ;  /* 0x0000000c2c167e2b */ /* 0x000fd0000800002a */
[----:B------:R-:W-:Y:S01]  /*2370*/  DADD R46, -R22, UR12 ;  /* 0x0000000c162e7e29 */ /* 0x000fe20008000100 */
[----:B------:R-:W-:Y:S01]  /*2380*/  UMOV UR12, 0xb9e7b0 ;  /* 0x00b9e7b0000c7882 */ /* 0x000fe20000000000 */
[----:B------:R-:W-:-:S06]  /*2390*/  UMOV UR13, 0x3c46a4cb ;  /* 0x3c46a4cb000d7882 */ /* 0x000fcc0000000000 */
[----:B------:R-:W-:Y:S02]  /*23a0*/  DFMA R46, R44, R42, R46 ;  /* 0x0000002a2c2e722b */ /* 0x000fe4000000002e */
[----:B------:R-:W-:Y:S01]  /*23b0*/  DFMA R44, R20, R20, -R26 ;  /* 0x00000014142c722b */ /* 0x000fe2000000081a */
[----:B------:R-:W-:Y:S02]  /*23c0*/  VIADD R43, R25, 0x100000 ;  /* 0x00100000192b7836 */ /* 0x000fe40000000000 */
[----:B------:R-:W-:-:S03]  /*23d0*/  IMAD.MOV.U32 R42, RZ, RZ, R24 ;  /* 0x000000ffff2a7224 */ /* 0x000fc600078e0018 */
[----:B------:R-:W-:Y:S01]  /*23e0*/  DADD R46, R46, -UR12 ;  /* 0x8000000c2e2e7e29 */ /* 0x000fe20008000000 */
[----:B------:R-:W-:Y:S01]  /*23f0*/  UMOV UR12, 0x80000000 ;  /* 0x80000000000c7882 */ /* 0x000fe20000000000 */
[----:B------:R-:W-:Y:S01]  /*2400*/  UMOV UR13, 0x43300000 ;  /* 0x43300000000d7882 */ /* 0x000fe20000000000 */
[C---:B------:R-:W-:Y:S02]  /*2410*/  DFMA R42, R20.reuse, R42, R44 ;  /* 0x0000002a142a722b */ /* 0x040fe4000000002c */
[----:B------:R-:W-:Y:S02]  /*2420*/  DMUL R44, R20, R26 ;  /* 0x0000001a142c7228 */ /* 0x000fe40000000000 */
[----:B------:R-:W-:Y:S01]  /*2430*/  DADD R16, R16, -UR12 ;  /* 0x8000000c10107e29 */ /* 0x000fe20008000000 */
[----:B------:R-:W-:Y:S01]  /*2440*/  UMOV UR12, 0xfefa39ef ;  /* 0xfefa39ef000c7882 */ /* 0x000fe20000000000 */
[----:B------:R-:W-:-:S04]  /*2450*/  UMOV UR13, 0x3fe62e42 ;  /* 0x3fe62e42000d7882 */ /* 0x000fc80000000000 */
[----:B------:R-:W-:-:S08]  /*2460*/  DFMA R48, R20, R26, -R44 ;  /* 0x0000001a1430722b */ /* 0x000fd0000000082c */
[----:B------:R-:W-:Y:S02]  /*2470*/  DFMA R48, R24, R26, R48 ;  /* 0x0000001a1830722b */ /* 0x000fe40000000030 */
[----:B------:R-:W-:-:S06]  /*2480*/  DADD R26, R22, R46 ;  /* 0x00000000161a7229 */ /* 0x000fcc000000002e */
[----:B------:R-:W-:Y:S02]  /*2490*/  DFMA R42, R20, R42, R48 ;  /* 0x0000002a142a722b */ /* 0x000fe40000000030 */
[----:B------:R-:W-:Y:S02]  /*24a0*/  DADD R48, R22, -R26 ;  /* 0x0000000016307229 */ /* 0x000fe4000000081a */
[----:B------:R-:W-:-:S06]  /*24b0*/  DMUL R22, R26, R44 ;  /* 0x0000002c1a167228 */ /* 0x000fcc0000000000 */
[----:B------:R-:W-:Y:S02]  /*24c0*/  DADD R48, R46, R48 ;  /* 0x000000002e307229 */ /* 0x000fe40000000030 */
[----:B------:R-:W-:-:S08]  /*24d0*/  DFMA R46, R26, R44, -R22 ;  /* 0x0000002c1a2e722b */ /* 0x000fd00000000816 */
[----:B------:R-:W-:-:S08]  /*24e0*/  DFMA R42, R26, R42, R46 ;  /* 0x0000002a1a2a722b */ /* 0x000fd0000000002e */
[----:B------:R-:W-:-:S08]  /*24f0*/  DFMA R48, R48, R44, R42 ;  /* 0x0000002c3030722b */ /* 0x000fd0000000002a */
[----:B------:R-:W-:-:S08]  /*2500*/  DADD R42, R22, R48 ;  /* 0x00000000162a7229 */ /* 0x000fd00000000030 */
[--C-:B------:R-:W-:Y:S02]  /*2510*/  DADD R26, R20, R42.reuse ;  /* 0x00000000141a7229 */ /* 0x100fe4000000002a */
[----:B------:R-:W-:-:S06]  /*2520*/  DADD R22, R22, -R42 ;  /* 0x0000000016167229 */ /* 0x000fcc000000082a */
[----:B------:R-:W-:Y:S02]  /*2530*/  DADD R20, R20, -R26 ;  /* 0x0000000014147229 */ /* 0x000fe4000000081a */
[----:B------:R-:W-:-:S06]  /*2540*/  DADD R22, R48, R22 ;  /* 0x0000000030167229 */ /* 0x000fcc0000000016 */
[----:B------:R-:W-:-:S08]  /*2550*/  DADD R20, R42, R20 ;  /* 0x000000002a147229 */ /* 0x000fd00000000014 */
[----:B------:R-:W-:-:S08]  /*2560*/  DADD R20, R22, R20 ;  /* 0x0000000016147229 */ /* 0x000fd00000000014 */
[----:B------:R-:W-:-:S08]  /*2570*/  DADD R24, R24, R20 ;  /* 0x0000000018187229 */ /* 0x000fd00000000014 */
[----:B------:R-:W-:-:S08]  /*2580*/  DADD R18, R26, R24 ;  /* 0x000000001a127229 */ /* 0x000fd00000000018 */
[--C-:B------:R-:W-:Y:S02]  /*2590*/  DFMA R20, R16, UR12, R18.reuse ;  /* 0x0000000c10147c2b */ /* 0x100fe40008000012 */
[----:B------:R-:W-:-:S06]  /*25a0*/  DADD R26, R26, -R18 ;  /* 0x000000001a1a7229 */ /* 0x000fcc0000000812 */
[----:B------:R-:W-:Y:S02]  /*25b0*/  DFMA R22, R16, -UR12, R20 ;  /* 0x8000000c10167c2b */ /* 0x000fe40008000014 */
[----:B------:R-:W-:-:S06]  /*25c0*/  DADD R26, R24, R26 ;  /* 0x00000000181a7229 */ /* 0x000fcc000000001a */
[----:B------:R-:W-:-:S08]  /*25d0*/  DADD R22, -R18, R22 ;  /* 0x0000000012167229 */ /* 0x000fd00000000116 */
[----:B------:R-:W-:-:S08]  /*25e0*/  DADD R18, R26, -R22 ;  /* 0x000000001a127229 */ /* 0x000fd00000000816 */
[----:B------:R-:W-:-:S08]  /*25f0*/  DFMA R18, R16, UR14, R18 ;  /* 0x0000000e10127c2b */ /* 0x000fd00008000012 */
[----:B------:R-:W-:-:S08]  /*2600*/  DADD R16, R20, R18 ;  /* 0x0000000014107229 */ /* 0x000fd00000000012 */
[----:B------:R-:W-:Y:S02]  /*2610*/  DADD R20, R20, -R16 ;  /* 0x0000000014147229 */ /* 0x000fe40000000810 */
[----:B------:R-:W-:-:S06]  /*2620*/  DMUL R26, R16, 1.5 ;  /* 0x3ff80000101a7828 */ /* 0x000fcc0000000000 */
[----:B------:R-:W-:Y:S02]  /*2630*/  DADD R20, R18, R20 ;  /* 0x0000000012147229 */ /* 0x000fe40000000014 */
[----:B------:R-:W-:Y:S01]  /*2640*/  DFMA R24, R16, 1.5, -R26 ;  /* 0x3ff800001018782b */ /* 0x000fe2000000081a */
[----:B------:R-:W-:Y:S02]  /*2650*/  IMAD.MOV.U32 R16, RZ, RZ, 0x652b82fe ;  /* 0x652b82feff107424 */ /* 0x000fe400078e00ff */
[----:B------:R-:W-:-:S05]  /*2660*/  IMAD.MOV.U32 R17, RZ, RZ, 0x3ff71547 ;  /* 0x3ff71547ff117424 */ /* 0x000fca00078e00ff */
[----:B------:R-:W-:-:S08]  /*2670*/  DFMA R24, R20, 1.5, R24 ;  /* 0x3ff800001418782b */ /* 0x000fd00000000018 */
[----:B------:R-:W-:-:S08]  /*2680*/  DADD R18, R26, R24 ;  /* 0x000000001a127229 */ /* 0x000fd00000000018 */
[----:B------:R-:W-:Y:S02]  /*2690*/  DFMA R16, R18, R16, 6.75539944105574400000e+15 ;  /* 0x433800001210742b */ /* 0x000fe40000000010 */
[----:B------:R-:W-:Y:S01]  /*26a0*/  FSETP.GEU.AND P0, PT, |R19|, 4.1917929649353027344, PT ;  /* 0x4086232b1300780b */ /* 0x000fe20003f0e200 */
[----:B------:R-:W-:-:S05]  /*26b0*/  DADD R26, R26, -R18 ;  /* 0x000000001a1a7229 */ /* 0x000fca0000000812 */
[----:B------:R-:W-:-:S03]  /*26c0*/  DADD R22, R16, -6.75539944105574400000e+15 ;  /* 0xc338000010167429 */ /* 0x000fc60000000000 */
[----:B------:R-:W-:-:S05]  /*26d0*/  DADD R24, R24, R26 ;  /* 0x0000000018187229 */ /* 0x000fca000000001a */
[----:B------:R-:W-:Y:S01]  /*26e0*/  DFMA R20, R22, -UR12, R18 ;  /* 0x8000000c16147c2b */ /* 0x000fe20008000012 */
[----:B------:R-:W-:Y:S01]  /*26f0*/  UMOV UR12, 0x3b39803f ;  /* 0x3b39803f000c7882 */ /* 0x000fe20000000000 */
[----:B------:R-:W-:-:S06]  /*2700*/  UMOV UR13, 0x3c7abc9e ;  /* 0x3c7abc9e000d7882 */ /* 0x000fcc0000000000 */
[----:B------:R-:W-:Y:S01]  /*2710*/  DFMA R20, R22, -UR12, R20 ;  /* 0x8000000c16147c2b */ /* 0x000fe20008000014 */
[----:B------:R-:W-:Y:S01]  /*2720*/  UMOV UR12, 0x69ce2bdf ;  /* 0x69ce2bdf000c7882 */ /* 0x000fe20000000000 */
[----:B------:R-:W-:Y:S01]  /*2730*/  IMAD.MOV.U32 R22, RZ, RZ, -0x35dec16 ;  /* 0xfca213eaff167424 */ /* 0x000fe200078e00ff */
[----:B------:R-:W-:Y:S01]  /*2740*/  UMOV UR13, 0x3e5ade15 ;  /* 0x3e5ade15000d7882 */ /* 0x000fe20000000000 */
[----:B------:R-:W-:-:S06]  /*2750*/  IMAD.MOV.U32 R23, RZ, RZ, 0x3e928af3 ;  /* 0x3e928af3ff177424 */ /* 0x000fcc00078e00ff */
[----:B------:R-:W-:Y:S01]  /*2760*/  DFMA R22, R20, UR12, R22 ;  /* 0x0000000c14167c2b */ /* 0x000fe20008000016 */
[----:B------:R-:W-:Y:S01]  /*2770*/  UMOV UR12, 0x62401315 ;  /* 0x62401315000c7882 */ /* 0x000fe20000000000 */
[----:B------:R-:W-:-:S06]  /*2780*/  UMOV UR13, 0x3ec71dee ;  /* 0x3ec71dee000d7882 */ /* 0x000fcc0000000000 */
[----:B------:R-:W-:Y:S01]  /*2790*/  DFMA R22, R20, R22, UR12 ;  /* 0x0000000c14167e2b */ /* 0x000fe20008000016 */
        /* <DEDUP_REMOVED lines=20> */
[----:B------:R-:W-:-:S08]  /*28e0*/  DFMA R22, R20, R22, UR12 ;  /* 0x0000000c14167e2b */ /* 0x000fd00008000016 */
[----:B------:R-:W-:-:S08]  /*28f0*/  DFMA R22, R20, R22, 1 ;  /* 0x3ff000001416742b */ /* 0x000fd00000000016 */
[----:B------:R-:W-:-:S10]  /*2900*/  DFMA R22, R20, R22, 1 ;  /* 0x3ff000001416742b */ /* 0x000fd40000000016 */
[----:B------:R-:W-:Y:S02]  /*2910*/  IMAD R21, R16, 0x100000, R23 ;  /* 0x0010000010157824 */ /* 0x000fe400078e0217 */
[----:B------:R-:W-:Y:S01]  /*2920*/  IMAD.MOV.U32 R20, RZ, RZ, R22 ;  /* 0x000000ffff147224 */ /* 0x000fe200078e0016 */
[----:B------:R-:W-:Y:S06]  /*2930*/  @!P0 BRA `(.L_x_32) ;  /* 0x0000000000308947 */ /* 0x000fec0003800000 */
[----:B------:R-:W-:Y:S01]  /*2940*/  FSETP.GEU.AND P1, PT, |R19|, 4.2275390625, PT ;  /* 0x408748001300780b */ /* 0x000fe20003f2e200 */
[C---:B------:R-:W-:Y:S02]  /*2950*/  DADD R20, R18.reuse, +INF ;  /* 0x7ff0000012147429 */ /* 0x040fe40000000000 */
[----:B------:R-:W-:-:S08]  /*2960*/  DSETP.GEU.AND P0, PT, R18, RZ, PT ;  /* 0x000000ff1200722a */ /* 0x000fd00003f0e000 */
[----:B------:R-:W-:Y:S02]  /*2970*/  FSEL R20, R20, RZ, P0 ;  /* 0x000000ff14147208 */ /* 0x000fe40000000000 */
[----:B------:R-:W-:Y:S02]  /*2980*/  @!P1 LEA.HI R15, R16, R16, RZ, 0x1 ;  /* 0x00000010100f9211 */ /* 0x000fe400078f08ff */
[----:B------:R-:W-:Y:S02]  /*2990*/  FSEL R21, R21, RZ, P0 ;  /* 0x000000ff15157208 */ /* 0x000fe40000000000 */
[----:B------:R-:W-:-:S05]  /*29a0*/  @!P1 SHF.R.S32.HI R15, RZ, 0x1, R15 ;  /* 0x00000001ff0f9819 */ /* 0x000fca000001140f */
[----:B------:R-:W-:Y:S02]  /*29b0*/  @!P1 IMAD.IADD R16, R16, 0x1, -R15 ;  /* 0x0000000110109824 */ /* 0x000fe400078e0a0f */
[----:B------:R-:W-:-:S03]  /*29c0*/  @!P1 IMAD R23, R15, 0x100000, R23 ;  /* 0x001000000f179824 */ /* 0x000fc600078e0217 */
[----:B------:R-:W-:Y:S01]  /*29d0*/  @!P1 LEA R17, R16, 0x3ff00000, 0x14 ;  /* 0x3ff0000010119811 */ /* 0x000fe200078ea0ff */
[----:B------:R-:W-:-:S06]  /*29e0*/  @!P1 IMAD.MOV.U32 R16, RZ, RZ, RZ ;  /* 0x000000ffff109224 */ /* 0x000fcc00078e00ff */
[----:B------:R-:W-:-:S11]  /*29f0*/  @!P1 DMUL R20, R22, R16 ;  /* 0x0000001016149228 */ /* 0x000fd60000000000 */
.L_x_32:
[----:B------:R-:W-:Y:S01]  /*2a00*/  DFMA R24, R24, R20, R20 ;  /* 0x000000141818722b */ /* 0x000fe20000000014 */
[----:B------:R-:W-:Y:S01]  /*2a10*/  IMAD.MOV.U32 R61, RZ, RZ, 0x0 ;  /* 0x00000000ff3d7424 */ /* 0x000fe200078e00ff */
[----:B------:R-:W-:-:S08]  /*2a20*/  DSETP.NEU.AND P0, PT, |R20|, +INF , PT ;  /* 0x7ff000001400742a */ /* 0x000fd00003f0d200 */
[----:B------:R-:W-:Y:S02]  /*2a30*/  FSEL R16, R20, R24, !P0 ;  /* 0x0000001814107208 */ /* 0x000fe40004000000 */
[----:B------:R-:W-:Y:S01]  /*2a40*/  FSEL R20, R21, R25, !P0 ;  /* 0x0000001915147208 */ /* 0x000fe20004000000 */
[----:B------:R-:W-:Y:S06]  /*2a50*/  RET.REL.NODEC R60 `(_Z15kernel_problem1iiiiP9BodyArrayS0_Ph) ;  /* 0xffffffd43c687950 */ /* 0x000fec0003c3ffff */
        .type           $_Z15kernel_problem1iiiiP9BodyArrayS0_Ph$__internal_trig_reduction_slowpathd,@function
        .size           $_Z15kernel_problem1iiiiP9BodyArrayS0_Ph$__internal_trig_reduction_slowpathd,(.L_x_43 - $_Z15kernel_problem1iiiiP9BodyArrayS0_Ph$__internal_trig_reduction_slowpathd)
$_Z15kernel_problem1iiiiP9BodyArrayS0_Ph$__internal_trig_reduction_slowpathd:
[--C-:B------:R-:W-:Y:S01]  /*2a60*/  SHF.R.U32.HI R15, RZ, 0x14, R25.reuse ;  /* 0x00000014ff0f7819 */ /* 0x100fe20000011619 */
[----:B------:R-:W-:Y:S02]  /*2a70*/  IMAD.MOV.U32 R42, RZ, RZ, R16 ;  /* 0x000000ffff2a7224 */ /* 0x000fe400078e0010 */
[----:B------:R-:W-:Y:S01]  /*2a80*/  IMAD.MOV.U32 R43, RZ, RZ, R25 ;  /* 0x000000ffff2b7224 */ /* 0x000fe200078e0019 */
[----:B------:R-:W-:Y:S01]  /*2a90*/  LOP3.LUT R17, R15, 0x7ff, RZ, 0xc0, !PT ;  /* 0x000007ff0f117812 */ /* 0x000fe200078ec0ff */
[----:B------:R-:W-:-:S03]  /*2aa0*/  IMAD.MOV.U32 R16, RZ, RZ, RZ ;  /* 0x000000ffff107224 */ /* 0x000fc600078e00ff */
[----:B------:R-:W-:-:S13]  /*2ab0*/  ISETP.NE.AND P0, PT, R17, 0x7ff, PT ;  /* 0x000007ff1100780c */ /* 0x000fda0003f05270 */
[----:B------:R-:W-:Y:S05]  /*2ac0*/  @!P0 BRA `(.L_x_33) ;  /* 0x0000000800488947 */ /* 0x000fea0003800000 */
[----:B------:R-:W-:Y:S01]  /*2ad0*/  VIADD R16, R17, 0xfffffc00 ;  /* 0xfffffc0011107836 */ /* 0x000fe20000000000 */
[----:B------:R-:W-:Y:S01]  /*2ae0*/  BSSY.RECONVERGENT B3, `(.L_x_34) ;  /* 0x000002f000037945 */ /* 0x000fe20003800200 */
[----:B------:R-:W-:-:S03]  /*2af0*/  CS2R R46, SRZ ;  /* 0x00000000002e7805 */ /* 0x000fc6000001ff00 */
[----:B------:R-:W-:Y:S02]  /*2b00*/  SHF.R.U32.HI R20, RZ, 0x6, R16 ;  /* 0x00000006ff147819 */ /* 0x000fe40000011610 */
[----:B------:R-:W-:Y:S02]  /*2b10*/  ISETP.GE.U32.AND P0, PT, R16, 0x80, PT ;  /* 0x000000801000780c */ /* 0x000fe40003f06070 */
[C---:B------:R-:W-:Y:S02]  /*2b20*/  IADD3 R21, PT, PT, -R20.reuse, 0x13, RZ ;  /* 0x0000001314157810 */ /* 0x040fe40007ffe1ff */
[----:B------:R-:W-:Y:S02]  /*2b30*/  IADD3 R27, PT, PT, -R20, 0xf, RZ ;  /* 0x0000000f141b7810 */ /* 0x000fe40007ffe1ff */
[----:B------:R-:W-:-:S04]  /*2b40*/  SEL R21, R21, 0x12, P0 ;  /* 0x0000001215157807 */ /* 0x000fc80000000000 */
[----:B------:R-:W-:-:S13]  /*2b50*/  ISETP.GE.AND P0, PT, R27, R21, PT ;  /* 0x000000151b00720c */ /* 0x000fda0003f06270 */
[----:B------:R-:W-:Y:S05]  /*2b60*/  @P0 BRA `(.L_x_35) ;  /* 0x0000000000980947 */ /* 0x000fea0003800000 */
[----:B------:R-:W0:Y:S01]  /*2b70*/  LDC.64 R18, c[0x0][0x358] ;  /* 0x0000d600ff127b82 */ /* 0x000e220000000a00 */
[C---:B------:R-:W-:Y:S01]  /*2b80*/  SHF.L.U64.HI R43, R42.reuse, 0xb, R43 ;  /* 0x0000000b2a2b7819 */ /* 0x040fe2000001022b */
[----:B------:R-:W-:Y:S01]  /*2b90*/  BSSY.RECONVERGENT B4, `(.L_x_36) ;  /* 0x0000022000047945 */ /* 0x000fe20003800200 */
[----:B------:R-:W-:Y:S01]  /*2ba0*/  IMAD.SHL.U32 R23, R42, 0x800, RZ ;  /* 0x000008002a177824 */ /* 0x000fe200078e00ff */
[----:B------:R-:W-:Y:S01]  /*2bb0*/  IADD3 R24, PT, PT, RZ, -R20, -R21 ;  /* 0x80000014ff187210 */ /* 0x000fe20007ffe815 */
[----:B------:R-:W-:Y:S01]  /*2bc0*/  IMAD.MOV.U32 R22, RZ, RZ, RZ ;  /* 0x000000ffff167224 */ /* 0x000fe200078e00ff */
[----:B------:R-:W-:Y:S02]  /*2bd0*/  CS2R R46, SRZ ;  /* 0x00000000002e7805 */ /* 0x000fe4000001ff00 */
[----:B------:R-:W-:-:S07]  /*2be0*/  LOP3.LUT R43, R43, 0x80000000, RZ, 0xfc, !PT ;  /* 0x800000002b2b7812 */ /* 0x000fce00078efcff */
.L_x_37:
[----:B------:R-:W1:Y:S01]  /*2bf0*/  LDC.64 R16, c[0x4][RZ] ;  /* 0x01000000ff107b82 */ /* 0x000e620000000a00 */
[----:B0-----:R-:W-:Y:S02]  /*2c00*/  R2UR UR12, R18 ;  /* 0x00000000120c72ca */ /* 0x001fe400000e0000 */
[----:B------:R-:W-:Y:S01]  /*2c10*/  R2UR UR13, R19 ;  /* 0x00000000130d72ca */ /* 0x000fe200000e0000 */
[----:B-1----:R-:W-:-:S12]  /*2c20*/  IMAD.WIDE R16, R27, 0x8, R16 ;  /* 0x000000081b107825 */ /* 0x002fd800078e0210 */
[----:B------:R-:W2:Y:S01]  /*2c30*/  LDG.E.64.CONSTANT R16, desc[UR12][R16.64] ;  /* 0x0000000c10107981 */ /* 0x000ea2000c1e9b00 */
[----:B------:R-:W-:Y:S02]  /*2c40*/  VIADD R24, R24, 0x1 ;  /* 0x0000000118187836 */ /* 0x000fe40000000000 */
[----:B------:R-:W-:Y:S02]  /*2c50*/  VIADD R27, R27, 0x1 ;  /* 0x000000011b1b7836 */ /* 0x000fe40000000000 */
[----:B--2---:R-:W-:-:S04]  /*2c60*/  IMAD.WIDE.U32 R46, P3, R16, R23, R46 ;  /* 0x00000017102e7225 */ /* 0x004fc8000786002e */
[----:B------:R-:W-:Y:S02]  /*2c70*/  IMAD R45, R16, R43, RZ ;  /* 0x0000002b102d7224 */ /* 0x000fe400078e02ff */
[CC--:B------:R-:W-:Y:S02]  /*2c80*/  IMAD R26, R17.reuse, R23.reuse, RZ ;  /* 0x00000017111a7224 */ /* 0x0c0fe400078e02ff */
[----:B------:R-:W-:Y:S01]  /*2c90*/  IMAD.HI.U32 R49, R17, R23, RZ ;  /* 0x0000001711317227 */ /* 0x000fe200078e00ff */
[----:B------:R-:W-:-:S03]  /*2ca0*/  IADD3 R47, P0, PT, R45, R47, RZ ;  /* 0x0000002f2d2f7210 */ /* 0x000fc60007f1e0ff */
[----:B------:R-:W-:Y:S01]  /*2cb0*/  IMAD R45, R22, 0x8, R1 ;  /* 0x00000008162d7824 */ /* 0x000fe200078e0201 */
[----:B------:R-:W-:Y:S01]  /*2cc0*/  IADD3 R47, P1, PT, R26, R47, RZ ;  /* 0x0000002f1a2f7210 */ /* 0x000fe20007f3e0ff */
[----:B------:R-:W-:-:S04]  /*2cd0*/  IMAD.HI.U32 R26, R16, R43, RZ ;  /* 0x0000002b101a7227 */ /* 0x000fc800078e00ff */
[----:B------:R-:W-:Y:S01]  /*2ce0*/  IMAD.X R16, RZ, RZ, R26, P3 ;  /* 0x000000ffff107224 */ /* 0x000fe200018e061a */
[----:B------:R0:W-:Y:S01]  /*2cf0*/  STL.64 [R45], R46 ;  /* 0x0000002e2d007387 */ /* 0x0001e20000100a00 */
[----:B------:R-:W-:-:S03]  /*2d00*/  IMAD.HI.U32 R26, R17, R43, RZ ;  /* 0x0000002b111a7227 */ /* 0x000fc600078e00ff */
[----:B------:R-:W-:Y:S01]  /*2d10*/  IADD3.X R16, P0, PT, R49, R16, RZ, P0, !PT ;  /* 0x0000001031107210 */ /* 0x000fe2000071e4ff */
[----:B------:R-:W-:Y:S02]  /*2d20*/  IMAD R17, R17, R43, RZ ;  /* 0x0000002b11117224 */ /* 0x000fe400078e02ff */
[----:B------:R-:W-:-:S03]  /*2d30*/  VIADD R22, R22, 0x1 ;  /* 0x0000000116167836 */ /* 0x000fc60000000000 */
[----:B------:R-:W-:Y:S01]  /*2d40*/  IADD3.X R17, P1, PT, R17, R16, RZ, P1, !PT ;  /* 0x0000001011117210 */ /* 0x000fe20000f3e4ff */
[----:B------:R-:W-:Y:S01]  /*2d50*/  IMAD.X R16, RZ, RZ, R26, P0 ;  /* 0x000000ffff107224 */ /* 0x000fe200000e061a */
[----:B------:R-:W-:-:S03]  /*2d60*/  ISETP.NE.AND P0, PT, R24, -0xf, PT ;  /* 0xfffffff11800780c */ /* 0x000fc60003f05270 */
[----:B------:R-:W-:Y:S02]  /*2d70*/  IMAD.X R16, RZ, RZ, R16, P1 ;  /* 0x000000ffff107224 */ /* 0x000fe400008e0610 */
[----:B0-----:R-:W-:Y:S02]  /*2d80*/  IMAD.MOV.U32 R46, RZ, RZ, R17 ;  /* 0x000000ffff2e7224 */ /* 0x001fe400078e0011 */
[----:B------:R-:W-:-:S06]  /*2d90*/  IMAD.MOV.U32 R47, RZ, RZ, R16 ;  /* 0x000000ffff2f7224 */ /* 0x000fcc00078e0010 */
[----:B------:R-:W-:Y:S05]  /*2da0*/  @P0 BRA `(.L_x_37) ;  /* 0xfffffffc00900947 */ /* 0x000fea000383ffff */
[----:B------:R-:W-:Y:S05]  /*2db0*/  BSYNC.RECONVERGENT B4 ;  /* 0x0000000000047941 */ /* 0x000fea0003800200 */
.L_x_36:
[----:B------:R-:W-:-:S07]  /*2dc0*/  IMAD.MOV.U32 R27, RZ, RZ, R21 ;  /* 0x000000ffff1b7224 */ /* 0x000fce00078e0015 */
.L_x_35:
[----:B------:R-:W-:Y:S05]  /*2dd0*/  BSYNC.RECONVERGENT B3 ;  /* 0x0000000000037941 */ /* 0x000fea0003800200 */
.L_x_34:
[----:B------:R-:W-:Y:S01]  /*2de0*/  LOP3.LUT P0, R43, R15, 0x3f, RZ, 0xc0, !PT ;  /* 0x0000003f0f2b7812 */ /* 0x000fe2000780c0ff */
[----:B------:R-:W-:-:S04]  /*2df0*/  IMAD.IADD R16, R20, 0x1, R27 ;  /* 0x0000000114107824 */ /* 0x000fc800078e021b */
[----:B------:R-:W-:-:S05]  /*2e00*/  IMAD.U32 R21, R16, 0x8, R1 ;  /* 0x0000000810157824 */ /* 0x000fca00078e0001 */
[----:B------:R0:W-:Y:S04]  /*2e10*/  STL.64 [R21+-0x78], R46 ;  /* 0xffff882e15007387 */ /* 0x0001e80000100a00 */
[----:B------:R-:W2:Y:S04]  /*2e20*/  @P0 LDL.64 R22, [R1+0x8] ;  /* 0x0000080001160983 */ /* 0x000ea80000100a00 */
[----:B------:R-:W3:Y:S04]  /*2e30*/  LDL.64 R18, [R1+0x10] ;  /* 0x0000100001127983 */ /* 0x000ee80000100a00 */
[----:B------:R-:W4:Y:S01]  /*2e40*/  LDL.64 R16, [R1+0x18] ;  /* 0x0000180001107983 */ /* 0x000f220000100a00 */
[----:B------:R-:W-:Y:S01]  /*2e50*/  @P0 LOP3.LUT R15, R43, 0x3f, RZ, 0x3c, !PT ;  /* 0x0000003f2b0f0812 */ /* 0x000fe200078e3cff */
[----:B------:R-:W-:Y:S01]  /*2e60*/  BSSY.RECONVERGENT B3, `(.L_x_38) ;  /* 0x0000034000037945 */ /* 0x000fe20003800200 */
[----:B--2---:R-:W-:-:S02]  /*2e70*/  @P0 SHF.R.U64 R20, R22, 0x1, R23 ;  /* 0x0000000116140819 */ /* 0x004fc40000001217 */
[----:B------:R-:W-:Y:S02]  /*2e80*/  @P0 SHF.R.U32.HI R22, RZ, 0x1, R23 ;  /* 0x00000001ff160819 */ /* 0x000fe40000011617 */
[----:B---3--:R-:W-:Y:S02]  /*2e90*/  @P0 SHF.L.U32 R23, R18, R43, RZ ;  /* 0x0000002b12170219 */ /* 0x008fe400000006ff */
[----:B------:R-:W-:Y:S02]  /*2ea0*/  @P0 SHF.R.U64 R20, R20, R15, R22 ;  /* 0x0000000f14140219 */ /* 0x000fe40000001216 */
[--C-:B------:R-:W-:Y:S02]  /*2eb0*/  @P0 SHF.R.U32.HI R42, RZ, 0x1, R19.reuse ;  /* 0x00000001ff2a0819 */ /* 0x100fe40000011613 */
[C-C-:B------:R-:W-:Y:S02]  /*2ec0*/  @P0 SHF.R.U64 R26, R18.reuse, 0x1, R19.reuse ;  /* 0x00000001121a0819 */ /* 0x140fe40000001213 */
[----:B------:R-:W-:-:S02]  /*2ed0*/  @P0 SHF.L.U64.HI R24, R18, R43, R19 ;  /* 0x0000002b12180219 */ /* 0x000fc40000010213 */
[----:B0-----:R-:W-:Y:S02]  /*2ee0*/  @P0 SHF.R.U32.HI R21, RZ, R15, R22 ;  /* 0x0000000fff150219 */ /* 0x001fe40000011616 */
[----:B------:R-:W-:Y:S02]  /*2ef0*/  @P0 LOP3.LUT R18, R23, R20, RZ, 0xfc, !PT ;  /* 0x0000001417120212 */ /* 0x000fe400078efcff */
[----:B----4-:R-:W-:Y:S02]  /*2f00*/  @P0 SHF.L.U32 R22, R16, R43, RZ ;  /* 0x0000002b10160219 */ /* 0x010fe400000006ff */
[----:B------:R-:W-:Y:S02]  /*2f10*/  @P0 SHF.R.U64 R27, R26, R15, R42 ;  /* 0x0000000f1a1b0219 */ /* 0x000fe4000000122a */
[----:B------:R-:W-:Y:S01]  /*2f20*/  @P0 LOP3.LUT R19, R24, R21, RZ, 0xfc, !PT ;  /* 0x0000001518130212 */ /* 0x000fe200078efcff */
[----:B------:R-:W-:Y:S01]  /*2f30*/  IMAD.SHL.U32 R21, R18, 0x4, RZ ;  /* 0x0000000412157824 */ /* 0x000fe200078e00ff */
[----:B------:R-:W-:-:S02]  /*2f40*/  @P0 SHF.L.U64.HI R20, R16, R43, R17 ;  /* 0x0000002b10140219 */ /* 0x000fc40000010211 */
[----:B------:R-:W-:Y:S02]  /*2f50*/  @P0 LOP3.LUT R16, R22, R27, RZ, 0xfc, !PT ;  /* 0x0000001b16100212 */ /* 0x000fe400078efcff */
[----:B------:R-:W-:Y:S02]  /*2f60*/  @P0 SHF.R.U32.HI R15, RZ, R15, R42 ;  /* 0x0000000fff0f0219 */ /* 0x000fe4000001162a */
[----:B------:R-:W-:Y:S02]  /*2f70*/  SHF.L.U64.HI R27, R18, 0x2, R19 ;  /* 0x00000002121b7819 */ /* 0x000fe40000010213 */
[----:B------:R-:W-:Y:S02]  /*2f80*/  @P0 LOP3.LUT R17, R20, R15, RZ, 0xfc, !PT ;  /* 0x0000000f14110212 */ /* 0x000fe400078efcff */
[----:B------:R-:W-:Y:S02]  /*2f90*/  SHF.L.W.U32.HI R19, R19, 0x2, R16 ;  /* 0x0000000213137819 */ /* 0x000fe40000010e10 */
[----:B------:R-:W-:-:S02]  /*2fa0*/  IADD3 RZ, P0, PT, RZ, -R21, RZ ;  /* 0x80000015ffff7210 */ /* 0x000fc40007f1e0ff */
[----:B------:R-:W-:Y:S02]  /*2fb0*/  LOP3.LUT R15, RZ, R27, RZ, 0x33, !PT ;  /* 0x0000001bff0f7212 */ /* 0x000fe400078e33ff */
[----:B------:R-:W-:Y:S02]  /*2fc0*/  SHF.L.W.U32.HI R16, R16, 0x2, R17 ;  /* 0x0000000210107819 */ /* 0x000fe40000010e11 */
[----:B------:R-:W-:Y:S02]  /*2fd0*/  LOP3.LUT R20, RZ, R19, RZ, 0x33, !PT ;  /* 0x00000013ff147212 */ /* 0x000fe400078e33ff */
[----:B------:R-:W-:Y:S02]  /*2fe0*/  IADD3.X R18, P0, PT, RZ, R15, RZ, P0, !PT ;  /* 0x0000000fff127210 */ /* 0x000fe4000071e4ff */
[----:B------:R-:W-:Y:S02]  /*2ff0*/  LOP3.LUT R15, RZ, R16, RZ, 0x33, !PT ;  /* 0x00000010ff0f7212 */ /* 0x000fe400078e33ff */
[----:B------:R-:W-:-:S02]  /*3000*/  IADD3.X R20, P1, PT, RZ, R20, RZ, P0, !PT ;  /* 0x00000014ff147210 */ /* 0x000fc4000073e4ff */
[----:B------:R-:W-:-:S03]  /*3010*/  ISETP.GT.U32.AND P3, PT, R19, -0x1, PT ;  /* 0xffffffff1300780c */ /* 0x000fc60003f64070 */
[----:B------:R-:W-:Y:S01]  /*3020*/  IMAD.X R15, RZ, RZ, R15, P1 ;  /* 0x000000ffff0f7224 */ /* 0x000fe200008e060f */
[----:B------:R-:W-:-:S04]  /*3030*/  ISETP.GT.AND.EX P0, PT, R16, -0x1, PT, P3 ;  /* 0xffffffff1000780c */ /* 0x000fc80003f04330 */
[----:B------:R-:W-:Y:S02]  /*3040*/  SEL R24, R16, R15, P0 ;  /* 0x0000000f10187207 */ /* 0x000fe40000000000 */
[----:B------:R-:W-:Y:S02]  /*3050*/  SEL R23, R19, R20, P0 ;  /* 0x0000001413177207 */ /* 0x000fe40000000000 */
[----:B------:R-:W-:Y:S02]  /*3060*/  ISETP.NE.U32.AND P1, PT, R24, RZ, PT ;  /* 0x000000ff1800720c */ /* 0x000fe40003f25070 */
[----:B------:R-:W-:Y:S02]  /*3070*/  SEL R22, R27, R18, P0 ;  /* 0x000000121b167207 */ /* 0x000fe40000000000 */
[----:B------:R-:W-:Y:S01]  /*3080*/  SEL R19, R23, R24, !P1 ;  /* 0x0000001817137207 */ /* 0x000fe20004800000 */
[----:B------:R-:W-:-:S05]  /*3090*/  @!P0 IMAD.MOV R21, RZ, RZ, -R21 ;  /* 0x000000ffff158224 */ /* 0x000fca00078e0a15 */
[----:B------:R-:W0:Y:S02]  /*30a0*/  FLO.U32 R19, R19 ;  /* 0x0000001300137300 */ /* 0x000e2400000e0000 */
[C---:B0-----:R-:W-:Y:S02]  /*30b0*/  IADD3 R20, PT, PT, -R19.reuse, 0x1f, RZ ;  /* 0x0000001f13147810 */ /* 0x041fe40007ffe1ff */
[----:B------:R-:W-:-:S03]  /*30c0*/  IADD3 R15, PT, PT, -R19, 0x3f, RZ ;  /* 0x0000003f130f7810 */ /* 0x000fc60007ffe1ff */
[----:B------:R-:W-:-:S05]  /*30d0*/  @P1 IMAD.MOV R15, RZ, RZ, R20 ;  /* 0x000000ffff0f1224 */ /* 0x000fca00078e0214 */
[----:B------:R-:W-:-:S13]  /*30e0*/  ISETP.NE.AND P1, PT, R15, RZ, PT ;  /* 0x000000ff0f00720c */ /* 0x000fda0003f25270 */
[----:B------:R-:W-:Y:S05]  /*30f0*/  @!P1 BRA `(.L_x_39) ;  /* 0x0000000000289947 */ /* 0x000fea0003800000 */
[--C-:B------:R-:W-:Y:S02]  /*3100*/  SHF.R.U64 R20, R21, 0x1, R22.reuse ;  /* 0x0000000115147819 */ /* 0x100fe40000001216 */
[C---:B------:R-:W-:Y:S02]  /*3110*/  LOP3.LUT R18, R15.reuse, 0x3f, RZ, 0xc0, !PT ;  /* 0x0000003f0f127812 */ /* 0x040fe400078ec0ff */
[----:B------:R-:W-:Y:S02]  /*3120*/  SHF.R.U32.HI R22, RZ, 0x1, R22 ;  /* 0x00000001ff167819 */ /* 0x000fe40000011616 */
[----:B------:R-:W-:Y:S02]  /*3130*/  LOP3.LUT R19, R15, 0x3f, RZ, 0xc, !PT ;  /* 0x0000003f0f137812 */ /* 0x000fe400078e0cff */
[CC--:B------:R-:W-:Y:S02]  /*3140*/  SHF.L.U64.HI R24, R23.reuse, R18.reuse, R24 ;  /* 0x0000001217187219 */ /* 0x0c0fe40000010218 */
[----:B------:R-:W-:-:S02]  /*3150*/  SHF.L.U32 R21, R23, R18, RZ ;  /* 0x0000001217157219 */ /* 0x000fc400000006ff */
[-CC-:B------:R-:W-:Y:S02]  /*3160*/  SHF.R.U64 R18, R20, R19.reuse, R22.reuse ;  /* 0x0000001314127219 */ /* 0x180fe40000001216 */
[----:B------:R-:W-:Y:S02]  /*3170*/  SHF.R.U32.HI R19, RZ, R19, R22 ;  /* 0x00000013ff137219 */ /* 0x000fe40000011616 */
[----:B------:R-:W-:Y:S02]  /*3180*/  LOP3.LUT R23, R21, R18, RZ, 0xfc, !PT ;  /* 0x0000001215177212 */ /* 0x000fe400078efcff */
[----:B------:R-:W-:-:S07]  /*3190*/  LOP3.LUT R24, R24, R19, RZ, 0xfc, !PT ;  /* 0x0000001318187212 */ /* 0x000fce00078efcff */
.L_x_39:
[----:B------:R-:W-:Y:S05]  /*31a0*/  BSYNC.RECONVERGENT B3 ;  /* 0x0000000000037941 */ /* 0x000fea0003800200 */
.L_x_38:
[----:B------:R-:W-:Y:S01]  /*31b0*/  IMAD.WIDE.U32 R20, R23, 0x2168c235, RZ ;  /* 0x2168c23517147825 */ /* 0x000fe200078e00ff */
[----:B------:R-:W-:-:S03]  /*31c0*/  SHF.R.U32.HI R17, RZ, 0x1e, R17 ;  /* 0x0000001eff117819 */ /* 0x000fc60000011611 */
[----:B------:R-:W-:Y:S01]  /*31d0*/  IMAD.MOV.U32 R18, RZ, RZ, R21 ;  /* 0x000000ffff127224 */ /* 0x000fe200078e0015 */
[----:B------:R-:W-:Y:S01]  /*31e0*/  IADD3 RZ, P1, PT, R20, R20, RZ ;  /* 0x0000001414ff7210 */ /* 0x000fe20007f3e0ff */
[----:B------:R-:W-:Y:S01]  /*31f0*/  IMAD.MOV.U32 R19, RZ, RZ, RZ ;  /* 0x000000ffff137224 */ /* 0x000fe200078e00ff */
[----:B------:R-:W-:Y:S01]  /*3200*/  LEA.HI R16, R16, R17, RZ, 0x1 ;  /* 0x0000001110107211 */ /* 0x000fe200078f08ff */
[----:B------:R-:W-:-:S04]  /*3210*/  IMAD.HI.U32 R21, R24, -0x36f0255e, RZ ;  /* 0xc90fdaa218157827 */ /* 0x000fc800078e00ff */
[----:B------:R-:W-:-:S04]  /*3220*/  IMAD.WIDE.U32 R18, R23, -0x36f0255e, R18 ;  /* 0xc90fdaa217127825 */ /* 0x000fc800078e0012 */
[C---:B------:R-:W-:Y:S02]  /*3230*/  IMAD R23, R24.reuse, -0x36f0255e, RZ ;  /* 0xc90fdaa218177824 */ /* 0x040fe400078e02ff */
[----:B------:R-:W-:-:S04]  /*3240*/  IMAD.WIDE.U32 R18, P3, R24, 0x2168c235, R18 ;  /* 0x2168c23518127825 */ /* 0x000fc80007860012 */
[----:B------:R-:W-:Y:S01]  /*3250*/  IMAD.X R20, RZ, RZ, R21, P3 ;  /* 0x000000ffff147224 */ /* 0x000fe200018e0615 */
[----:B------:R-:W-:Y:S02]  /*3260*/  IADD3 R19, P3, PT, R23, R19, RZ ;  /* 0x0000001317137210 */ /* 0x000fe40007f7e0ff */
[----:B------:R-:W-:Y:S02]  /*3270*/  IADD3.X RZ, P1, PT, R18, R18, RZ, P1, !PT ;  /* 0x0000001212ff7210 */ /* 0x000fe40000f3e4ff */
[C---:B------:R-:W-:Y:S01]  /*3280*/  ISETP.GT.U32.AND P4, PT, R19.reuse, RZ, PT ;  /* 0x000000ff1300720c */ /* 0x040fe20003f84070 */
[----:B------:R-:W-:Y:S01]  /*3290*/  IMAD.X R20, RZ, RZ, R20, P3 ;  /* 0x000000ffff147224 */ /* 0x000fe200018e0614 */
[----:B------:R-:W-:-:S04]  /*32a0*/  IADD3.X R18, P3, PT, R19, R19, RZ, P1, !PT ;  /* 0x0000001313127210 */ /* 0x000fc80000f7e4ff */
[C---:B------:R-:W-:Y:S01]  /*32b0*/  ISETP.GT.AND.EX P1, PT, R20.reuse, RZ, PT, P4 ;  /* 0x000000ff1400720c */ /* 0x040fe20003f24340 */
[----:B------:R-:W-:-:S03]  /*32c0*/  IMAD.X R21, R20, 0x1, R20, P3 ;  /* 0x0000000114157824 */ /* 0x000fc600018e0614 */
[----:B------:R-:W-:Y:S02]  /*32d0*/  SEL R19, R18, R19, P1 ;  /* 0x0000001312137207 */ /* 0x000fe40000800000 */
[----:B------:R-:W-:Y:S02]  /*32e0*/  SEL R20, R21, R20, P1 ;  /* 0x0000001415147207 */ /* 0x000fe40000800000 */
[----:B------:R-:W-:Y:S02]  /*32f0*/  IADD3 R19, P3, PT, R19, 0x1, RZ ;  /* 0x0000000113137810 */ /* 0x000fe40007f7e0ff */
[----:B------:R-:W-:Y:S02]  /*3300*/  SEL R22, RZ, 0xffffffff, !P1 ;  /* 0xffffffffff167807 */ /* 0x000fe40004800000 */
[----:B------:R-:W-:Y:S01]  /*3310*/  LOP3.LUT P1, R18, R25, 0x80000000, RZ, 0xc0, !PT ;  /* 0x8000000019127812 */ /* 0x000fe2000782c0ff */
[----:B------:R-:W-:Y:S02]  /*3320*/  IMAD.X R20, RZ, RZ, R20, P3 ;  /* 0x000000ffff147224 */ /* 0x000fe400018e0614 */
[----:B------:R-:W-:Y:S01]  /*3330*/  IMAD.IADD R15, R22, 0x1, -R15 ;  /* 0x00000001160f7824 */ /* 0x000fe200078e0a0f */
[----:B------:R-:W-:-:S02]  /*3340*/  @!P0 LOP3.LUT R18, R18, 0x80000000, RZ, 0x3c, !PT ;  /* 0x8000000012128812 */ /* 0x000fc400078e3cff */
[----:B------:R-:W-:Y:S01]  /*3350*/  SHF.R.U64 R19, R19, 0xa, R20 ;  /* 0x0000000a13137819 */ /* 0x000fe20000001214 */
[----:B------:R-:W-:-:S03]  /*3360*/  IMAD.SHL.U32 R15, R15, 0x100000, RZ ;  /* 0x001000000f0f7824 */ /* 0x000fc600078e00ff */
[----:B------:R-:W-:-:S03]  /*3370*/  IADD3 R19, P3, PT, R19, 0x1, RZ ;  /* 0x0000000113137810 */ /* 0x000fc60007f7e0ff */
[----:B------:R-:W-:Y:S01]  /*3380*/  @P1 IMAD.MOV R16, RZ, RZ, -R16 ;  /* 0x000000ffff101224 */ /* 0x000fe200078e0a10 */
[----:B------:R-:W-:-:S04]  /*3390*/  LEA.HI.X R20, R20, RZ, RZ, 0x16, P3 ;  /* 0x000000ff14147211 */ /* 0x000fc800018fb4ff */
[--C-:B------:R-:W-:Y:S02]  /*33a0*/  SHF.R.U64 R19, R19, 0x1, R20.reuse ;  /* 0x0000000113137819 */ /* 0x100fe40000001214 */
[----:B------:R-:W-:Y:S02]  /*33b0*/  SHF.R.U32.HI R20, RZ, 0x1, R20 ;  /* 0x00000001ff147819 */ /* 0x000fe40000011614 */
[----:B------:R-:W-:-:S04]  /*33c0*/  IADD3 R42, P3, P4, RZ, RZ, R19 ;  /* 0x000000ffff2a7210 */ /* 0x000fc80007c7e013 */
[----:B------:R-:W-:-:S04]  /*33d0*/  IADD3.X R15, PT, PT, R15, 0x3fe00000, R20, P3, P4 ;  /* 0x3fe000000f0f7810 */ /* 0x000fc80001fe8414 */
[----:B------:R-:W-:-:S07]  /*33e0*/  LOP3.LUT R43, R15, R18, RZ, 0xfc, !PT ;  /* 0x000000120f2b7212 */ /* 0x000fce00078efcff */
.L_x_33:
[----:B------:R-:W-:Y:S02]  /*33f0*/  IMAD.MOV.U32 R45, RZ, RZ, 0x0 ;  /* 0x00000000ff2d7424 */ /* 0x000fe400078e00ff */
[----:B------:R-:W-:Y:S02]  /*3400*/  IMAD.MOV.U32 R15, RZ, RZ, R16 ;  /* 0x000000ffff0f7224 */ /* 0x000fe400078e0010 */
[----:B------:R-:W-:Y:S05]  /*3410*/  RET.REL.NODEC R44 `(_Z15kernel_problem1iiiiP9BodyArrayS0_Ph) ;  /* 0xffffffc82cf87950 */ /* 0x000fea0003c3ffff */
.L_x_40:
[----:B------:R-:W-:-:S00]  /*3420*/  BRA `(.L_x_40) ;  /* 0xfffffffc00fc7947 */ /* 0x000fc0000383ffff */
[----:B------:R-:W-:-:S00]  /*3430*/  NOP ;  /* 0x0000000000007918 */ /* 0x000fc00000000000 */
        /* <DEDUP_REMOVED lines=12> */
.L_x_43:


//--------------------- .nv.global.init           --------------------------
	.section	.nv.global.init,"aw",@progbits
	.align	16
.nv.global.init:
	.type		__cudart_sin_cos_coeffs,@object
	.size		__cudart_sin_cos_coeffs,(__cudart_i2opi_d - __cudart_sin_cos_coeffs)
__cudart_sin_cos_coeffs:
        /*0000*/ 	.byte	0x46, 0xd2, 0xb0, 0x2c, 0xf1, 0xe5, 0x5a, 0xbe, 0x92, 0xe3, 0xac, 0x69, 0xe3, 0x1d, 0xc7, 0x3e
        /*0010*/ 	.byte	0xa1, 0x62, 0xdb, 0x19, 0xa0, 0x01, 0x2a, 0xbf, 0x18, 0x08, 0x11, 0x11, 0x11, 0x11, 0x81, 0x3f
        /*0020*/ 	.byte	0x54, 0x55, 0x55, 0x55, 0x55, 0x55, 0xc5, 0xbf, 0x00, 0x00, 0x00, 0x00, 0x00, 0x00, 0x00, 0x00
        /*0030*/ 	.byte	0x00, 0x00, 0x00, 0x00, 0x00, 0x00, 0x00, 0x00, 0x64, 0x81, 0xfd, 0x20, 0x83, 0xff, 0xa8, 0xbd
        /*0040*/ 	.byte	0x28, 0x85, 0xef, 0xc1, 0xa7, 0xee, 0x21, 0x3e, 0xd9, 0xe6, 0x06, 0x8e, 0x4f, 0x7e, 0x92, 0xbe
        /*0050*/ 	.byte	0xe9, 0xbc, 0xdd, 0x19, 0xa0, 0x01, 0xfa, 0x3e, 0x47, 0x5d, 0xc1, 0x16, 0x6c, 0xc1, 0x56, 0xbf
        /*0060*/ 	.byte	0x51, 0x55, 0x55, 0x55, 0x55, 0x55, 0xa5, 0x3f, 0x00, 0x00, 0x00, 0x00, 0x00, 0x00, 0xe0, 0xbf
        /*0070*/ 	.byte	0x00, 0x00, 0x00, 0x00, 0x00, 0x00, 0xf0, 0x3f, 0x00, 0x00, 0x00, 0x00, 0x00, 0x00, 0x00, 0x00
	.type		__cudart_i2opi_d,@object
	.size		__cudart_i2opi_d,(.L_0 - __cudart_i2opi_d)
__cudart_i2opi_d:
        /* <DEDUP_REMOVED lines=9> */
.L_0:


//--------------------- .nv.shared._Z15kernel_problem1iiiiP9BodyArrayS0_Ph --------------------------
	.section	.nv.shared._Z15kernel_problem1iiiiP9BodyArrayS0_Ph,"aw",@nobits
	.sectionflags	@""
	.align	8
.nv.shared._Z15kernel_problem1iiiiP9BodyArrayS0_Ph:
	.zero		9216


//--------------------- .nv.shared.reserved.0     --------------------------
	.section	.nv.shared.reserved.0,"aw",@nobits
	.weak		__nv_reservedSMEM_offset_0_alias
	.size		__nv_reservedSMEM_offset_0_alias, 0, 64
	.other		__nv_reservedSMEM_offset_0_alias,@"STO_CUDA_RESERVED_SHARED STV_DEFAULT"
__nv_reservedSMEM_offset_0_alias:
	.zero		0
	.zero		64


//--------------------- .nv.constant0._Z15kernel_problem1iiiiP9BodyArrayS0_Ph --------------------------
	.section	.nv.constant0._Z15kernel_problem1iiiiP9BodyArrayS0_Ph,"a",@progbits
	.sectionflags	@""
	.align	4
.nv.constant0._Z15kernel_problem1iiiiP9BodyArrayS0_Ph:
	.zero		936


//--------------------- SYMBOLS --------------------------

	.type		.nv.reservedSmem.offset0,@object
	.size		.nv.reservedSmem.offset0,0x4
	.type		.nv.reservedSmem.cap,@object
	.size		.nv.reservedSmem.cap,0x4
